//
// Generated by NVIDIA NVVM Compiler
//
// Compiler Build ID: CL-36424714
// Cuda compilation tools, release 13.0, V13.0.88
// Based on NVVM 20.0.0
//

.version 9.0
.target sm_100
.address_size 64

	// .globl	_Z8mm_new_3PfS_S_i
.extern .func  (.param .b32 func_retval0) vprintf
(
	.param .b64 vprintf_param_0,
	.param .b64 vprintf_param_1
)
;
// _ZZ8mm_new_3PfS_S_iE2sA has been demoted
// _ZZ8mm_new_3PfS_S_iE2sB has been demoted
.global .align 1 .b8 $str[10] = {37, 100, 32, 37, 102, 32, 37, 102, 10};
.global .align 1 .b8 $str$1[4] = {37, 100, 10};

.visible .entry _Z8mm_new_3PfS_S_i(
	.param .u64 .ptr .align 1 _Z8mm_new_3PfS_S_i_param_0,
	.param .u64 .ptr .align 1 _Z8mm_new_3PfS_S_i_param_1,
	.param .u64 .ptr .align 1 _Z8mm_new_3PfS_S_i_param_2,
	.param .u32 _Z8mm_new_3PfS_S_i_param_3
)
{
	.local .align 8 .b8 	__local_depot0[24];
	.reg .b64 	%SP;
	.reg .b64 	%SPL;
	.reg .pred 	%p<6>;
	.reg .b16 	%rs<8>;
	.reg .b32 	%r<97>;
	.reg .b32 	%f<491>;
	.reg .b64 	%rd<45>;
	.reg .b64 	%fd<17>;
	// demoted variable
	.shared .align 4 .b8 _ZZ8mm_new_3PfS_S_iE2sA[4096];
	// demoted variable
	.shared .align 4 .b8 _ZZ8mm_new_3PfS_S_iE2sB[4096];
	mov.u64 	%SPL, __local_depot0;
	cvta.local.u64 	%SP, %SPL;
	ld.param.u64 	%rd10, [_Z8mm_new_3PfS_S_i_param_0];
	ld.param.u64 	%rd11, [_Z8mm_new_3PfS_S_i_param_1];
	ld.param.u32 	%r14, [_Z8mm_new_3PfS_S_i_param_3];
	cvta.to.global.u64 	%rd1, %rd11;
	cvta.to.global.u64 	%rd2, %rd10;
	mov.u32 	%r15, %ctaid.x;
	mov.u32 	%r16, %ctaid.y;
	shl.b32 	%r1, %r16, 7;
	mul.lo.s32 	%r17, %r15, %r14;
	shl.b32 	%r2, %r17, 7;
	setp.lt.s32 	%p1, %r14, 8;
	mov.f32 	%f363, 0f00000000;
	mov.f32 	%f364, %f363;
	mov.f32 	%f365, %f363;
	mov.f32 	%f366, %f363;
	mov.f32 	%f367, %f363;
	mov.f32 	%f368, %f363;
	mov.f32 	%f369, %f363;
	mov.f32 	%f370, %f363;
	mov.f32 	%f371, %f363;
	mov.f32 	%f372, %f363;
	mov.f32 	%f373, %f363;
	mov.f32 	%f374, %f363;
	mov.f32 	%f375, %f363;
	mov.f32 	%f376, %f363;
	mov.f32 	%f377, %f363;
	mov.f32 	%f378, %f363;
	mov.f32 	%f379, %f363;
	mov.f32 	%f380, %f363;
	mov.f32 	%f381, %f363;
	mov.f32 	%f382, %f363;
	mov.f32 	%f383, %f363;
	mov.f32 	%f384, %f363;
	mov.f32 	%f385, %f363;
	mov.f32 	%f386, %f363;
	mov.f32 	%f387, %f363;
	mov.f32 	%f388, %f363;
	mov.f32 	%f389, %f363;
	mov.f32 	%f390, %f363;
	mov.f32 	%f391, %f363;
	mov.f32 	%f392, %f363;
	mov.f32 	%f393, %f363;
	mov.f32 	%f394, %f363;
	mov.f32 	%f395, %f363;
	mov.f32 	%f396, %f363;
	mov.f32 	%f397, %f363;
	mov.f32 	%f398, %f363;
	mov.f32 	%f399, %f363;
	mov.f32 	%f400, %f363;
	mov.f32 	%f401, %f363;
	mov.f32 	%f402, %f363;
	mov.f32 	%f403, %f363;
	mov.f32 	%f404, %f363;
	mov.f32 	%f405, %f363;
	mov.f32 	%f406, %f363;
	mov.f32 	%f407, %f363;
	mov.f32 	%f408, %f363;
	mov.f32 	%f409, %f363;
	mov.f32 	%f410, %f363;
	mov.f32 	%f411, %f363;
	mov.f32 	%f412, %f363;
	mov.f32 	%f413, %f363;
	mov.f32 	%f414, %f363;
	mov.f32 	%f415, %f363;
	mov.f32 	%f416, %f363;
	mov.f32 	%f417, %f363;
	mov.f32 	%f418, %f363;
	mov.f32 	%f419, %f363;
	mov.f32 	%f420, %f363;
	mov.f32 	%f421, %f363;
	mov.f32 	%f422, %f363;
	mov.f32 	%f423, %f363;
	mov.f32 	%f424, %f363;
	mov.f32 	%f425, %f363;
	mov.f32 	%f426, %f363;
	@%p1 bra 	$L__BB0_9;
	ld.param.u32 	%r89, [_Z8mm_new_3PfS_S_i_param_3];
	shr.s32 	%r19, %r89, 31;
	shr.u32 	%r20, %r19, 29;
	add.s32 	%r21, %r89, %r20;
	shr.s32 	%r3, %r21, 3;
	mul.wide.u32 	%rd12, %r1, 4;
	add.s64 	%rd44, %rd1, %rd12;
	mul.wide.s32 	%rd13, %r2, 4;
	add.s64 	%rd43, %rd2, %rd13;
	mov.b32 	%r92, 0;
	mov.f32 	%f363, 0f00000000;
	mov.u32 	%r22, %tid.x;
	shl.b32 	%r23, %r22, 2;
	mul.wide.u32 	%rd14, %r23, 4;
	shl.b32 	%r24, %r22, 4;
	add.u64 	%rd19, %SP, 0;
	mov.u32 	%r94, %r92;
$L__BB0_2:
	setp.ne.s32 	%p2, %r22, 0;
	add.s64 	%rd15, %rd43, %rd14;
	ld.global.v4.f32 	{%f259, %f260, %f261, %f262}, [%rd15];
	add.s64 	%rd16, %rd44, %rd14;
	ld.global.v4.f32 	{%f263, %f264, %f265, %f266}, [%rd16];
	mov.u32 	%r25, _ZZ8mm_new_3PfS_S_iE2sA;
	add.s32 	%r26, %r25, %r24;
	st.shared.v4.f32 	[%r26], {%f259, %f260, %f261, %f262};
	mov.u32 	%r27, _ZZ8mm_new_3PfS_S_iE2sB;
	add.s32 	%r28, %r27, %r24;
	st.shared.v4.f32 	[%r28], {%f263, %f264, %f265, %f266};
	bar.sync 	0;
	@%p2 bra 	$L__BB0_4;
	ld.shared.f32 	%f267, [_ZZ8mm_new_3PfS_S_iE2sA+32];
	cvt.f64.f32 	%fd1, %f267;
	mul.wide.s32 	%rd17, %r94, 4;
	add.s64 	%rd18, %rd43, %rd17;
	ld.global.f32 	%f268, [%rd18];
	cvt.f64.f32 	%fd2, %f268;
	cvta.to.local.u64 	%rd20, %rd19;
	st.local.u32 	[%rd20], %r94;
	st.local.f64 	[%rd20+8], %fd1;
	st.local.f64 	[%rd20+16], %fd2;
	mov.u64 	%rd21, $str;
	cvta.global.u64 	%rd22, %rd21;
	{ // callseq 0, 0
	.param .b64 param0;
	st.param.b64 	[param0], %rd22;
	.param .b64 param1;
	st.param.b64 	[param1], %rd19;
	.param .b32 retval0;
	call.uni (retval0), 
	vprintf, 
	(
	param0, 
	param1
	);
	ld.param.b32 	%r29, [retval0];
	} // callseq 0
	add.s32 	%r31, %r94, 1;
	ld.shared.f32 	%f269, [_ZZ8mm_new_3PfS_S_iE2sA+36];
	cvt.f64.f32 	%fd3, %f269;
	ld.global.f32 	%f270, [%rd18+4];
	cvt.f64.f32 	%fd4, %f270;
	st.local.u32 	[%rd20], %r31;
	st.local.f64 	[%rd20+8], %fd3;
	st.local.f64 	[%rd20+16], %fd4;
	{ // callseq 1, 0
	.param .b64 param0;
	st.param.b64 	[param0], %rd22;
	.param .b64 param1;
	st.param.b64 	[param1], %rd19;
	.param .b32 retval0;
	call.uni (retval0), 
	vprintf, 
	(
	param0, 
	param1
	);
	ld.param.b32 	%r32, [retval0];
	} // callseq 1
	add.s32 	%r34, %r94, 2;
	ld.shared.f32 	%f271, [_ZZ8mm_new_3PfS_S_iE2sA+40];
	cvt.f64.f32 	%fd5, %f271;
	ld.global.f32 	%f272, [%rd18+8];
	cvt.f64.f32 	%fd6, %f272;
	st.local.u32 	[%rd20], %r34;
	st.local.f64 	[%rd20+8], %fd5;
	st.local.f64 	[%rd20+16], %fd6;
	{ // callseq 2, 0
	.param .b64 param0;
	st.param.b64 	[param0], %rd22;
	.param .b64 param1;
	st.param.b64 	[param1], %rd19;
	.param .b32 retval0;
	call.uni (retval0), 
	vprintf, 
	(
	param0, 
	param1
	);
	ld.param.b32 	%r35, [retval0];
	} // callseq 2
	add.s32 	%r37, %r94, 3;
	ld.shared.f32 	%f273, [_ZZ8mm_new_3PfS_S_iE2sA+44];
	cvt.f64.f32 	%fd7, %f273;
	ld.global.f32 	%f274, [%rd18+12];
	cvt.f64.f32 	%fd8, %f274;
	st.local.u32 	[%rd20], %r37;
	st.local.f64 	[%rd20+8], %fd7;
	st.local.f64 	[%rd20+16], %fd8;
	{ // callseq 3, 0
	.param .b64 param0;
	st.param.b64 	[param0], %rd22;
	.param .b64 param1;
	st.param.b64 	[param1], %rd19;
	.param .b32 retval0;
	call.uni (retval0), 
	vprintf, 
	(
	param0, 
	param1
	);
	ld.param.b32 	%r38, [retval0];
	} // callseq 3
	add.s32 	%r40, %r94, 4;
	ld.shared.f32 	%f275, [_ZZ8mm_new_3PfS_S_iE2sA+48];
	cvt.f64.f32 	%fd9, %f275;
	ld.global.f32 	%f276, [%rd18+16];
	cvt.f64.f32 	%fd10, %f276;
	st.local.u32 	[%rd20], %r40;
	st.local.f64 	[%rd20+8], %fd9;
	st.local.f64 	[%rd20+16], %fd10;
	{ // callseq 4, 0
	.param .b64 param0;
	st.param.b64 	[param0], %rd22;
	.param .b64 param1;
	st.param.b64 	[param1], %rd19;
	.param .b32 retval0;
	call.uni (retval0), 
	vprintf, 
	(
	param0, 
	param1
	);
	ld.param.b32 	%r41, [retval0];
	} // callseq 4
	add.s32 	%r43, %r94, 5;
	ld.shared.f32 	%f277, [_ZZ8mm_new_3PfS_S_iE2sA+52];
	cvt.f64.f32 	%fd11, %f277;
	ld.global.f32 	%f278, [%rd18+20];
	cvt.f64.f32 	%fd12, %f278;
	st.local.u32 	[%rd20], %r43;
	st.local.f64 	[%rd20+8], %fd11;
	st.local.f64 	[%rd20+16], %fd12;
	{ // callseq 5, 0
	.param .b64 param0;
	st.param.b64 	[param0], %rd22;
	.param .b64 param1;
	st.param.b64 	[param1], %rd19;
	.param .b32 retval0;
	call.uni (retval0), 
	vprintf, 
	(
	param0, 
	param1
	);
	ld.param.b32 	%r44, [retval0];
	} // callseq 5
	add.s32 	%r46, %r94, 6;
	ld.shared.f32 	%f279, [_ZZ8mm_new_3PfS_S_iE2sA+56];
	cvt.f64.f32 	%fd13, %f279;
	ld.global.f32 	%f280, [%rd18+24];
	cvt.f64.f32 	%fd14, %f280;
	st.local.u32 	[%rd20], %r46;
	st.local.f64 	[%rd20+8], %fd13;
	st.local.f64 	[%rd20+16], %fd14;
	{ // callseq 6, 0
	.param .b64 param0;
	st.param.b64 	[param0], %rd22;
	.param .b64 param1;
	st.param.b64 	[param1], %rd19;
	.param .b32 retval0;
	call.uni (retval0), 
	vprintf, 
	(
	param0, 
	param1
	);
	ld.param.b32 	%r47, [retval0];
	} // callseq 6
	add.s32 	%r49, %r94, 7;
	ld.shared.f32 	%f281, [_ZZ8mm_new_3PfS_S_iE2sA+60];
	cvt.f64.f32 	%fd15, %f281;
	ld.global.f32 	%f282, [%rd18+28];
	cvt.f64.f32 	%fd16, %f282;
	st.local.u32 	[%rd20], %r49;
	st.local.f64 	[%rd20+8], %fd15;
	st.local.f64 	[%rd20+16], %fd16;
	{ // callseq 7, 0
	.param .b64 param0;
	st.param.b64 	[param0], %rd22;
	.param .b64 param1;
	st.param.b64 	[param1], %rd19;
	.param .b32 retval0;
	call.uni (retval0), 
	vprintf, 
	(
	param0, 
	param1
	);
	ld.param.b32 	%r50, [retval0];
	} // callseq 7
	add.s32 	%r94, %r94, 8;
$L__BB0_4:
	mov.u32 	%r52, %tid.x;
	setp.ne.s32 	%p3, %r52, 2;
	@%p3 bra 	$L__BB0_6;
	add.u64 	%rd23, %SP, 0;
	add.u64 	%rd24, %SPL, 0;
	mov.u32 	%r53, %tid.x;
	shl.b32 	%r54, %r53, 2;
	st.local.u32 	[%rd24], %r54;
	mov.u64 	%rd25, $str$1;
	cvta.global.u64 	%rd26, %rd25;
	{ // callseq 8, 0
	.param .b64 param0;
	st.param.b64 	[param0], %rd26;
	.param .b64 param1;
	st.param.b64 	[param1], %rd23;
	.param .b32 retval0;
	call.uni (retval0), 
	vprintf, 
	(
	param0, 
	param1
	);
	ld.param.b32 	%r55, [retval0];
	} // callseq 8
$L__BB0_6:
	mov.u32 	%r58, %tid.x;
	cvt.u16.u32 	%rs1, %r58;
	shr.u16 	%rs2, %rs1, 5;
	and.b16  	%rs3, %rs2, 1;
	mul.wide.u16 	%r59, %rs3, 256;
	and.b16  	%rs4, %rs1, 7;
	mul.wide.u16 	%r60, %rs4, 16;
	or.b32  	%r61, %r59, %r60;
	mov.u32 	%r62, _ZZ8mm_new_3PfS_S_iE2sB;
	add.s32 	%r63, %r61, %r62;
	add.s32 	%r95, %r63, 128;
	mov.b32 	%r96, 512;
$L__BB0_7:
	mov.u32 	%r64, %tid.x;
	shl.b32 	%r65, %r64, 4;
	and.b32  	%r66, %r65, 15360;
	cvt.u16.u32 	%rs5, %r64;
	shr.u16 	%rs6, %rs5, 3;
	and.b16  	%rs7, %rs6, 3;
	mul.wide.u16 	%r67, %rs7, 128;
	or.b32  	%r68, %r66, %r67;
	mov.u32 	%r69, _ZZ8mm_new_3PfS_S_iE2sA;
	add.s32 	%r70, %r69, %r68;
	add.s32 	%r71, %r70, %r96;
	ld.shared.f32 	%f283, [%r71+-512];
	ld.shared.f32 	%f284, [%r71];
	ld.shared.f32 	%f285, [%r71+-480];
	ld.shared.f32 	%f286, [%r71+32];
	ld.shared.f32 	%f287, [%r71+-448];
	ld.shared.f32 	%f288, [%r71+64];
	ld.shared.f32 	%f289, [%r71+-416];
	ld.shared.f32 	%f290, [%r71+96];
	ld.shared.f32 	%f291, [%r95+-128];
	ld.shared.f32 	%f292, [%r95];
	ld.shared.f32 	%f293, [%r95+-124];
	ld.shared.f32 	%f294, [%r95+4];
	ld.shared.f32 	%f295, [%r95+-120];
	ld.shared.f32 	%f296, [%r95+8];
	ld.shared.f32 	%f297, [%r95+-116];
	ld.shared.f32 	%f298, [%r95+12];
	fma.rn.f32 	%f426, %f283, %f291, %f426;
	fma.rn.f32 	%f425, %f283, %f293, %f425;
	fma.rn.f32 	%f424, %f283, %f295, %f424;
	fma.rn.f32 	%f423, %f283, %f297, %f423;
	fma.rn.f32 	%f422, %f283, %f292, %f422;
	fma.rn.f32 	%f421, %f283, %f294, %f421;
	fma.rn.f32 	%f420, %f283, %f296, %f420;
	fma.rn.f32 	%f419, %f283, %f298, %f419;
	fma.rn.f32 	%f418, %f285, %f291, %f418;
	fma.rn.f32 	%f417, %f285, %f293, %f417;
	fma.rn.f32 	%f416, %f285, %f295, %f416;
	fma.rn.f32 	%f415, %f285, %f297, %f415;
	fma.rn.f32 	%f414, %f285, %f292, %f414;
	fma.rn.f32 	%f413, %f285, %f294, %f413;
	fma.rn.f32 	%f412, %f285, %f296, %f412;
	fma.rn.f32 	%f411, %f285, %f298, %f411;
	fma.rn.f32 	%f410, %f287, %f291, %f410;
	fma.rn.f32 	%f409, %f287, %f293, %f409;
	fma.rn.f32 	%f408, %f287, %f295, %f408;
	fma.rn.f32 	%f407, %f287, %f297, %f407;
	fma.rn.f32 	%f406, %f287, %f292, %f406;
	fma.rn.f32 	%f405, %f287, %f294, %f405;
	fma.rn.f32 	%f404, %f287, %f296, %f404;
	fma.rn.f32 	%f403, %f287, %f298, %f403;
	fma.rn.f32 	%f402, %f289, %f291, %f402;
	fma.rn.f32 	%f401, %f289, %f293, %f401;
	fma.rn.f32 	%f400, %f289, %f295, %f400;
	fma.rn.f32 	%f399, %f289, %f297, %f399;
	fma.rn.f32 	%f398, %f289, %f292, %f398;
	fma.rn.f32 	%f397, %f289, %f294, %f397;
	fma.rn.f32 	%f396, %f289, %f296, %f396;
	fma.rn.f32 	%f395, %f289, %f298, %f395;
	fma.rn.f32 	%f394, %f284, %f291, %f394;
	fma.rn.f32 	%f393, %f284, %f293, %f393;
	fma.rn.f32 	%f392, %f284, %f295, %f392;
	fma.rn.f32 	%f391, %f284, %f297, %f391;
	fma.rn.f32 	%f390, %f284, %f292, %f390;
	fma.rn.f32 	%f389, %f284, %f294, %f389;
	fma.rn.f32 	%f388, %f284, %f296, %f388;
	fma.rn.f32 	%f387, %f284, %f298, %f387;
	fma.rn.f32 	%f386, %f286, %f291, %f386;
	fma.rn.f32 	%f385, %f286, %f293, %f385;
	fma.rn.f32 	%f384, %f286, %f295, %f384;
	fma.rn.f32 	%f383, %f286, %f297, %f383;
	fma.rn.f32 	%f382, %f286, %f292, %f382;
	fma.rn.f32 	%f381, %f286, %f294, %f381;
	fma.rn.f32 	%f380, %f286, %f296, %f380;
	fma.rn.f32 	%f379, %f286, %f298, %f379;
	fma.rn.f32 	%f378, %f288, %f291, %f378;
	fma.rn.f32 	%f377, %f288, %f293, %f377;
	fma.rn.f32 	%f376, %f288, %f295, %f376;
	fma.rn.f32 	%f375, %f288, %f297, %f375;
	fma.rn.f32 	%f374, %f288, %f292, %f374;
	fma.rn.f32 	%f373, %f288, %f294, %f373;
	fma.rn.f32 	%f372, %f288, %f296, %f372;
	fma.rn.f32 	%f371, %f288, %f298, %f371;
	fma.rn.f32 	%f370, %f290, %f291, %f370;
	fma.rn.f32 	%f369, %f290, %f293, %f369;
	fma.rn.f32 	%f368, %f290, %f295, %f368;
	fma.rn.f32 	%f367, %f290, %f297, %f367;
	fma.rn.f32 	%f366, %f290, %f292, %f366;
	fma.rn.f32 	%f365, %f290, %f294, %f365;
	fma.rn.f32 	%f364, %f290, %f296, %f364;
	fma.rn.f32 	%f363, %f290, %f298, %f363;
	add.s32 	%r96, %r96, 4;
	add.s32 	%r95, %r95, 512;
	setp.ne.s32 	%p4, %r96, 544;
	@%p4 bra 	$L__BB0_7;
	ld.param.u32 	%r90, [_Z8mm_new_3PfS_S_i_param_3];
	bar.sync 	0;
	add.s32 	%r92, %r92, 1;
	setp.ne.s32 	%p5, %r92, %r3;
	shl.b32 	%r72, %r90, 3;
	mul.wide.u32 	%rd27, %r72, 4;
	add.s64 	%rd44, %rd44, %rd27;
	add.s64 	%rd43, %rd43, 32;
	@%p5 bra 	$L__BB0_2;
$L__BB0_9:
	ld.param.u32 	%r91, [_Z8mm_new_3PfS_S_i_param_3];
	ld.param.u64 	%rd42, [_Z8mm_new_3PfS_S_i_param_2];
	mov.u32 	%r73, %tid.x;
	shr.u32 	%r74, %r73, 1;
	and.b32  	%r75, %r74, 492;
	shl.b32 	%r76, %r73, 2;
	and.b32  	%r77, %r76, 28;
	shl.b32 	%r78, %r73, 1;
	and.b32  	%r79, %r78, 64;
	or.b32  	%r80, %r79, %r77;
	mad.lo.s32 	%r81, %r91, %r75, %r80;
	mov.u32 	%r82, %ctaid.y;
	shl.b32 	%r83, %r82, 7;
	mov.u32 	%r84, %ctaid.x;
	mul.lo.s32 	%r85, %r84, %r91;
	shl.b32 	%r86, %r85, 7;
	add.s32 	%r87, %r86, %r83;
	cvta.to.global.u64 	%rd28, %rd42;
	mul.wide.s32 	%rd29, %r87, 4;
	add.s64 	%rd30, %rd28, %rd29;
	mul.wide.s32 	%rd31, %r81, 4;
	add.s64 	%rd32, %rd30, %rd31;
	st.global.v4.f32 	[%rd32], {%f426, %f425, %f424, %f423};
	st.global.v4.f32 	[%rd32+128], {%f422, %f421, %f420, %f419};
	shl.b32 	%r88, %r91, 4;
	mul.wide.s32 	%rd33, %r88, 4;
	add.s64 	%rd34, %rd32, %rd33;
	st.global.v4.f32 	[%rd34], {%f394, %f393, %f392, %f391};
	st.global.v4.f32 	[%rd34+128], {%f390, %f389, %f388, %f387};
	mul.wide.s32 	%rd35, %r91, 4;
	add.s64 	%rd36, %rd32, %rd35;
	st.global.v4.f32 	[%rd36], {%f418, %f417, %f416, %f415};
	st.global.v4.f32 	[%rd36+128], {%f414, %f413, %f412, %f411};
	add.s64 	%rd37, %rd34, %rd35;
	st.global.v4.f32 	[%rd37], {%f386, %f385, %f384, %f383};
	st.global.v4.f32 	[%rd37+128], {%f382, %f381, %f380, %f379};
	add.s64 	%rd38, %rd36, %rd35;
	st.global.v4.f32 	[%rd38], {%f410, %f409, %f408, %f407};
	st.global.v4.f32 	[%rd38+128], {%f406, %f405, %f404, %f403};
	add.s64 	%rd39, %rd37, %rd35;
	st.global.v4.f32 	[%rd39], {%f378, %f377, %f376, %f375};
	st.global.v4.f32 	[%rd39+128], {%f374, %f373, %f372, %f371};
	add.s64 	%rd40, %rd38, %rd35;
	st.global.v4.f32 	[%rd40], {%f402, %f401, %f400, %f399};
	st.global.v4.f32 	[%rd40+128], {%f398, %f397, %f396, %f395};
	add.s64 	%rd41, %rd39, %rd35;
	st.global.v4.f32 	[%rd41], {%f370, %f369, %f368, %f367};
	st.global.v4.f32 	[%rd41+128], {%f366, %f365, %f364, %f363};
	ret;

}


// ===== COMPILED SASS (sm_100) =====

	.target	sm_100

	.elftype	@"ET_EXEC"


//--------------------- .note.nv.tkinfo           --------------------------
	.section	.note.nv.tkinfo,"",@"SHT_NOTE"
	.sectionflags	@"SHF_NOTE_NV_TKINFO"
	.tkinfo
        /*0018*/ 	.word	0x00000002
        /*0030*/ 	.string	""
        /*0030*/ 	.string	"ptxas"
        /*0030*/ 	.string	"Cuda compilation tools, release 13.0, V13.0.88"
        /*0030*/ 	.string	"Build cuda_13.0.r13.0/compiler.36424714_0"
        /*0030*/ 	.string	"-arch sm_100 -m 64 "



//--------------------- .note.nv.cuinfo           --------------------------
	.section	.note.nv.cuinfo,"",@"SHT_NOTE"
	.sectionflags	@"SHF_NOTE_NV_CUINFO"
        /*0018*/ 	.short	0x0002
        /*001a*/ 	.short	0x0064
        /*001c*/ 	.short	0x0082
	.zero		2


//--------------------- .nv.info                  --------------------------
	.section	.nv.info,"",@"SHT_CUDA_INFO"
	.align	4


	//----- nvinfo : EIATTR_REGCOUNT
	.align		4
        /*0000*/ 	.byte	0x04, 0x2f
        /*0002*/ 	.short	(.L_3 - .L_2)
	.align		4
.L_2:
        /*0004*/ 	.word	index@(_Z8mm_new_3PfS_S_i)
        /*0008*/ 	.word	0x0000005c


	//----- nvinfo : EIATTR_FRAME_SIZE
	.align		4
.L_3:
        /*000c*/ 	.byte	0x04, 0x11
        /*000e*/ 	.short	(.L_5 - .L_4)
	.align		4
.L_4:
        /*0010*/ 	.word	index@(_Z8mm_new_3PfS_S_i)
        /*0014*/ 	.word	0x00000018


	//----- nvinfo : EIATTR_MIN_STACK_SIZE
	.align		4
.L_5:
        /*0018*/ 	.byte	0x04, 0x12
        /*001a*/ 	.short	(.L_7 - .L_6)
	.align		4
.L_6:
        /*001c*/ 	.word	index@(_Z8mm_new_3PfS_S_i)
        /*0020*/ 	.word	0x00000018
.L_7:


//--------------------- .nv.compat                --------------------------
	.section	.nv.compat,"",@"SHT_CUDA_COMPAT_INFO"
	.align	4
        /*0000*/ 	.byte	0x02, 0x09, 0x00, 0x00, 0x02, 0x02, 0x01, 0x00, 0x02, 0x05, 0x05, 0x00, 0x03, 0x07, 0x01, 0x01
        /*0010*/ 	.byte	0x02, 0x03, 0x00, 0x00, 0x02, 0x06, 0x01, 0x00, 0x04, 0x0b, 0x08, 0x00, 0x09, 0x00, 0x00, 0x00
        /*0020*/ 	.byte	0x00, 0x00, 0x00, 0x00


//--------------------- .nv.info._Z8mm_new_3PfS_S_i --------------------------
	.section	.nv.info._Z8mm_new_3PfS_S_i,"",@"SHT_CUDA_INFO"
	.sectionflags	@""
	.align	4


	//----- nvinfo : EIATTR_CUDA_API_VERSION
	.align		4
        /*0000*/ 	.byte	0x04, 0x37
        /*0002*/ 	.short	(.L_9 - .L_8)
.L_8:
        /*0004*/ 	.word	0x00000082


	//----- nvinfo : EIATTR_KPARAM_INFO
	.align		4
.L_9:
        /*0008*/ 	.byte	0x04, 0x17
        /*000a*/ 	.short	(.L_11 - .L_10)
.L_10:
        /*000c*/ 	.word	0x00000000
        /*0010*/ 	.short	0x0003
        /*0012*/ 	.short	0x0018
        /*0014*/ 	.byte	0x00, 0xf0, 0x11, 0x00


	//----- nvinfo : EIATTR_KPARAM_INFO
	.align		4
.L_11:
        /*0018*/ 	.byte	0x04, 0x17
        /*001a*/ 	.short	(.L_13 - .L_12)
.L_12:
        /*001c*/ 	.word	0x00000000
        /*0020*/ 	.short	0x0002
        /*0022*/ 	.short	0x0010
        /*0024*/ 	.byte	0x00, 0xf5, 0x21, 0x00


	//----- nvinfo : EIATTR_KPARAM_INFO
	.align		4
.L_13:
        /*0028*/ 	.byte	0x04, 0x17
        /*002a*/ 	.short	(.L_15 - .L_14)
.L_14:
        /*002c*/ 	.word	0x00000000
        /*0030*/ 	.short	0x0001
        /*0032*/ 	.short	0x0008
        /*0034*/ 	.byte	0x00, 0xf5, 0x21, 0x00


	//----- nvinfo : EIATTR_KPARAM_INFO
	.align		4
.L_15:
        /*0038*/ 	.byte	0x04, 0x17
        /*003a*/ 	.short	(.L_17 - .L_16)
.L_16:
        /*003c*/ 	.word	0x00000000
        /*0040*/ 	.short	0x0000
        /*0042*/ 	.short	0x0000
        /*0044*/ 	.byte	0x00, 0xf5, 0x21, 0x00


	//----- nvinfo : EIATTR_SPARSE_MMA_MASK
	.align		4
.L_17:
        /*0048*/ 	.byte	0x03, 0x50
        /*004a*/ 	.short	0x0000


	//----- nvinfo : EIATTR_MAXREG_COUNT
	.align		4
        /*004c*/ 	.byte	0x03, 0x1b
        /*004e*/ 	.short	0x00ff


	//----- nvinfo : EIATTR_NUM_BARRIERS
	.align		4
        /*0050*/ 	.byte	0x02, 0x4c
        /*0052*/ 	.byte	0x01
	.zero		1


	//----- nvinfo : EIATTR_EXTERNS
	.align		4
        /*0054*/ 	.byte	0x04, 0x0f
        /*0056*/ 	.short	(.L_19 - .L_18)


	//   ....[0]....
	.align		4
.L_18:
        /*0058*/ 	.word	index@(vprintf)


	//----- nvinfo : EIATTR_MERCURY_ISA_VERSION
	.align		4
.L_19:
        /*005c*/ 	.byte	0x03, 0x5f
        /*005e*/ 	.short	0x0101


	//----- nvinfo : EIATTR_VRC_CTA_INIT_COUNT
	.align		4
        /*0060*/ 	.byte	0x02, 0x4a
	.zero		1
	.zero		1


	//----- nvinfo : EIATTR_SYSCALL_OFFSETS
	.align		4
        /*0064*/ 	.byte	0x04, 0x46
        /*0066*/ 	.short	(.L_21 - .L_20)


	//   ....[0]....
.L_20:
        /*0068*/ 	.word	0x00000660


	//   ....[1]....
        /*006c*/ 	.word	0x000007a0


	//   ....[2]....
        /*0070*/ 	.word	0x000008d0


	//   ....[3]....
        /*0074*/ 	.word	0x00000a00


	//   ....[4]....
        /*0078*/ 	.word	0x00000b30


	//   ....[5]....
        /*007c*/ 	.word	0x00000c60


	//   ....[6]....
        /*0080*/ 	.word	0x00000d90


	//   ....[7]....
        /*0084*/ 	.word	0x00000ec0


	//   ....[8]....
        /*0088*/ 	.word	0x00000fd0


	//----- nvinfo : EIATTR_EXIT_INSTR_OFFSETS
	.align		4
.L_21:
        /*008c*/ 	.byte	0x04, 0x1c
        /*008e*/ 	.short	(.L_23 - .L_22)


	//   ....[0]....
.L_22:
        /*0090*/ 	.word	0x00001990


	//----- nvinfo : EIATTR_CRS_STACK_SIZE
	.align		4
.L_23:
        /*0094*/ 	.byte	0x04, 0x1e
        /*0096*/ 	.short	(.L_25 - .L_24)
.L_24:
        /*0098*/ 	.word	0x00000000


	//----- nvinfo : EIATTR_CBANK_PARAM_SIZE
	.align		4
.L_25:
        /*009c*/ 	.byte	0x03, 0x19
        /*009e*/ 	.short	0x001c


	//----- nvinfo : EIATTR_PARAM_CBANK
	.align		4
        /*00a0*/ 	.byte	0x04, 0x0a
        /*00a2*/ 	.short	(.L_27 - .L_26)
	.align		4
.L_26:
        /*00a4*/ 	.word	index@(.nv.constant0._Z8mm_new_3PfS_S_i)
        /*00a8*/ 	.short	0x0380
        /*00aa*/ 	.short	0x001c


	//----- nvinfo : EIATTR_SW_WAR
	.align		4
.L_27:
        /*00ac*/ 	.byte	0x04, 0x36
        /*00ae*/ 	.short	(.L_29 - .L_28)
.L_28:
        /*00b0*/ 	.word	0x00000008
.L_29:


//--------------------- .nv.callgraph             --------------------------
	.section	.nv.callgraph,"",@"SHT_CUDA_CALLGRAPH"
	.align	4
	.sectionentsize	8
	.align		4
        /*0000*/ 	.word	0x00000000
	.align		4
        /*0004*/ 	.word	0xffffffff
	.align		4
        /*0008*/ 	.word	index@(_Z8mm_new_3PfS_S_i)
	.align		4
        /*000c*/ 	.word	index@(vprintf)
	.align		4
        /*0010*/ 	.word	0x00000000
	.align		4
        /*0014*/ 	.word	0xfffffffe
	.align		4
        /*0018*/ 	.word	0x00000000
	.align		4
        /*001c*/ 	.word	0xfffffffd
	.align		4
        /*0020*/ 	.word	0x00000000
	.align		4
        /*0024*/ 	.word	0xfffffffc


//--------------------- .nv.constant4             --------------------------
	.section	.nv.constant4,"a",@progbits
	.align	8
	.align		8
.nv.constant4:
        /*0000*/ 	.dword	vprintf
	.align		8
        /*0008*/ 	.dword	$str
	.align		8
        /*0010*/ 	.dword	$str$1


//--------------------- .text._Z8mm_new_3PfS_S_i  --------------------------
	.section	.text._Z8mm_new_3PfS_S_i,"ax",@progbits
	.align	128
        .global         _Z8mm_new_3PfS_S_i
        .type           _Z8mm_new_3PfS_S_i,@function
        .size           _Z8mm_new_3PfS_S_i,(.L_x_16 - _Z8mm_new_3PfS_S_i)
        .other          _Z8mm_new_3PfS_S_i,@"STO_CUDA_ENTRY STV_DEFAULT"
_Z8mm_new_3PfS_S_i:
.text._Z8mm_new_3PfS_S_i:
[----:B------:R-:W0:Y:S01]  /*0000*/  LDC R1, c[0x0][0x37c] ;  /* 0x0000df00ff017b82 */ /* 0x000e220000000800 */
[----:B------:R-:W1:Y:S01]  /*0010*/  LDCU UR43, c[0x0][0x2f8] ;  /* 0x00005f00ff2b77ac */ /* 0x000e620008000800 */
[----:B0-----:R-:W-:Y:S02]  /*0020*/  IADD3 R1, PT, PT, R1, -0x18, RZ ;  /* 0xffffffe801017810 */ /* 0x001fe40007ffe0ff */
[----:B------:R-:W-:Y:S02]  /*0030*/  CS2R R86, SRZ ;  /* 0x0000000000567805 */ /* 0x000fe4000001ff00 */
[----:B------:R-:W-:Y:S01]  /*0040*/  CS2R R84, SRZ ;  /* 0x0000000000547805 */ /* 0x000fe2000001ff00 */
[----:B------:R-:W0:Y:S01]  /*0050*/  LDCU UR44, c[0x0][0x2fc] ;  /* 0x00005f80ff2c77ac */ /* 0x000e220008000800 */
[----:B------:R-:W-:Y:S02]  /*0060*/  R2UR UR47, R1 ;  /* 0x00000000012f72ca */ /* 0x000fe400000e0000 */
[----:B------:R-:W-:-:S02]  /*0070*/  CS2R R82, SRZ ;  /* 0x0000000000527805 */ /* 0x000fc4000001ff00 */
[----:B------:R-:W-:Y:S01]  /*0080*/  CS2R R80, SRZ ;  /* 0x0000000000507805 */ /* 0x000fe2000001ff00 */
[----:B------:R-:W2:Y:S01]  /*0090*/  LDCU UR10, c[0x0][0x398] ;  /* 0x00007300ff0a77ac */ /* 0x000ea20008000800 */
[----:B------:R-:W-:Y:S02]  /*00a0*/  CS2R R78, SRZ ;  /* 0x00000000004e7805 */ /* 0x000fe4000001ff00 */
[----:B------:R-:W-:Y:S02]  /*00b0*/  CS2R R76, SRZ ;  /* 0x00000000004c7805 */ /* 0x000fe4000001ff00 */
[----:B------:R-:W-:Y:S02]  /*00c0*/  CS2R R74, SRZ ;  /* 0x00000000004a7805 */ /* 0x000fe4000001ff00 */
[----:B------:R-:W-:Y:S02]  /*00d0*/  CS2R R72, SRZ ;  /* 0x0000000000487805 */ /* 0x000fe4000001ff00 */
[----:B------:R-:W-:-:S02]  /*00e0*/  CS2R R70, SRZ ;  /* 0x0000000000467805 */ /* 0x000fc4000001ff00 */
[----:B------:R-:W-:Y:S02]  /*00f0*/  CS2R R68, SRZ ;  /* 0x0000000000447805 */ /* 0x000fe4000001ff00 */
[----:B------:R-:W-:Y:S02]  /*0100*/  CS2R R66, SRZ ;  /* 0x0000000000427805 */ /* 0x000fe4000001ff00 */
[----:B------:R-:W-:Y:S02]  /*0110*/  CS2R R64, SRZ ;  /* 0x0000000000407805 */ /* 0x000fe4000001ff00 */
[----:B------:R-:W-:Y:S01]  /*0120*/  CS2R R62, SRZ ;  /* 0x00000000003e7805 */ /* 0x000fe2000001ff00 */
[----:B-1----:R-:W-:Y:S01]  /*0130*/  UIADD3 UR43, UP0, UPT, UR47, UR43, URZ ;  /* 0x0000002b2f2b7290 */ /* 0x002fe2000ff1e0ff */
[----:B------:R-:W-:Y:S02]  /*0140*/  CS2R R60, SRZ ;  /* 0x00000000003c7805 */ /* 0x000fe4000001ff00 */
[----:B------:R-:W-:-:S02]  /*0150*/  CS2R R58, SRZ ;  /* 0x00000000003a7805 */ /* 0x000fc4000001ff00 */
[----:B------:R-:W-:Y:S01]  /*0160*/  CS2R R56, SRZ ;  /* 0x0000000000387805 */ /* 0x000fe2000001ff00 */
[----:B0-----:R-:W-:Y:S01]  /*0170*/  UIADD3.X UR44, UPT, UPT, URZ, UR44, URZ, UP0, !UPT ;  /* 0x0000002cff2c7290 */ /* 0x001fe200087fe4ff */
[----:B------:R-:W-:Y:S02]  /*0180*/  CS2R R54, SRZ ;  /* 0x0000000000367805 */ /* 0x000fe4000001ff00 */
[----:B------:R-:W-:Y:S02]  /*0190*/  CS2R R52, SRZ ;  /* 0x0000000000347805 */ /* 0x000fe4000001ff00 */
[----:B------:R-:W-:Y:S01]  /*01a0*/  CS2R R50, SRZ ;  /* 0x0000000000327805 */ /* 0x000fe2000001ff00 */
[----:B--2---:R-:W-:Y:S01]  /*01b0*/  UISETP.GE.AND UP0, UPT, UR10, 0x8, UPT ;  /* 0x000000080a00788c */ /* 0x004fe2000bf06270 */
[----:B------:R-:W-:Y:S02]  /*01c0*/  CS2R R48, SRZ ;  /* 0x0000000000307805 */ /* 0x000fe4000001ff00 */
[----:B------:R-:W-:-:S02]  /*01d0*/  CS2R R46, SRZ ;  /* 0x00000000002e7805 */ /* 0x000fc4000001ff00 */
[----:B------:R-:W-:Y:S02]  /*01e0*/  CS2R R44, SRZ ;  /* 0x00000000002c7805 */ /* 0x000fe4000001ff00 */
        /* <DEDUP_REMOVED lines=8> */
[----:B------:R-:W-:Y:S02]  /*0270*/  CS2R R26, SRZ ;  /* 0x00000000001a7805 */ /* 0x000fe4000001ff00 */
[----:B------:R-:W-:Y:S01]  /*0280*/  CS2R R24, SRZ ;  /* 0x0000000000187805 */ /* 0x000fe2000001ff00 */
[----:B------:R-:W0:Y:S01]  /*0290*/  LDCU.64 UR38, c[0x0][0x358] ;  /* 0x00006b00ff2677ac */ /* 0x000e220008000a00 */
[----:B------:R-:W-:Y:S05]  /*02a0*/  BRA.U !UP0, `(.L_x_0) ;  /* 0x0000001508007547 */ /* 0x000fea000b800000 */
[----:B------:R-:W1:Y:S01]  /*02b0*/  S2UR UR8, SR_CTAID.X ;  /* 0x00000000000879c3 */ /* 0x000e620000002500 */
[----:B------:R-:W2:Y:S01]  /*02c0*/  S2R R12, SR_TID.X ;  /* 0x00000000000c7919 */ /* 0x000ea20000002100 */
[----:B------:R-:W3:Y:S01]  /*02d0*/  LDCU.128 UR4, c[0x0][0x380] ;  /* 0x00007000ff0477ac */ /* 0x000ee20008000c00 */
[----:B------:R-:W-:Y:S02]  /*02e0*/  HFMA2 R87, -RZ, RZ, 0, 0 ;  /* 0x00000000ff577431 */ /* 0x000fe400000001ff */
[----:B------:R-:W-:Y:S01]  /*02f0*/  IMAD.MOV.U32 R2, RZ, RZ, RZ ;  /* 0x000000ffff027224 */ /* 0x000fe200078e00ff */
[----:B------:R-:W-:Y:S02]  /*0300*/  USHF.R.S32.HI UR9, URZ, 0x1f, UR10 ;  /* 0x0000001fff097899 */ /* 0x000fe4000801140a */
[----:B------:R-:W4:Y:S01]  /*0310*/  S2UR UR40, SR_CTAID.Y ;  /* 0x00000000002879c3 */ /* 0x000f220000002600 */
[----:B------:R-:W-:Y:S01]  /*0320*/  UMOV UR42, URZ ;  /* 0x000000ff002a7c82 */ /* 0x000fe20008000000 */
[----:B------:R-:W-:-:S04]  /*0330*/  ULEA.HI UR9, UR9, UR10, URZ, 0x3 ;  /* 0x0000000a09097291 */ /* 0x000fc8000f8f18ff */
[----:B------:R-:W-:Y:S02]  /*0340*/  USHF.R.S32.HI UR45, URZ, 0x3, UR9 ;  /* 0x00000003ff2d7899 */ /* 0x000fe40008011409 */
[----:B-1----:R-:W-:-:S04]  /*0350*/  UIMAD UR8, UR8, UR10, URZ ;  /* 0x0000000a080872a4 */ /* 0x002fc8000f8e02ff */
[----:B------:R-:W-:-:S04]  /*0360*/  USHF.L.U32 UR8, UR8, 0x7, URZ ;  /* 0x0000000708087899 */ /* 0x000fc800080006ff */
[----:B---3--:R-:W-:Y:S01]  /*0370*/  UIMAD.WIDE UR4, UR8, 0x4, UR4 ;  /* 0x00000004080478a5 */ /* 0x008fe2000f8e0204 */
[----:B--2---:R-:W-:Y:S01]  /*0380*/  IMAD.SHL.U32 R18, R12, 0x4, RZ ;  /* 0x000000040c127824 */ /* 0x004fe200078e00ff */
[----:B----4-:R-:W-:-:S04]  /*0390*/  USHF.L.U32 UR40, UR40, 0x7, URZ ;  /* 0x0000000728287899 */ /* 0x010fc800080006ff */
[----:B------:R-:W-:Y:S01]  /*03a0*/  UIMAD.WIDE.U32 UR40, UR40, 0x4, UR6 ;  /* 0x00000004282878a5 */ /* 0x000fe2000f8e0006 */
[----:B------:R-:W-:Y:S01]  /*03b0*/  UMOV UR36, UR4 ;  /* 0x0000000400247c82 */ /* 0x000fe20008000000 */
[----:B------:R-:W-:-:S10]  /*03c0*/  UMOV UR37, UR5 ;  /* 0x0000000500257c82 */ /* 0x000fd40008000000 */
.L_x_14:
[----:B------:R-:W-:Y:S01]  /*03d0*/  MOV R5, 0x4 ;  /* 0x0000000400057802 */ /* 0x000fe20000000f00 */
[----:B------:R-:W-:-:S04]  /*03e0*/  IMAD.MOV.U32 R9, RZ, RZ, 0x4 ;  /* 0x00000004ff097424 */ /* 0x000fc800078e00ff */
[----:B------:R-:W-:-:S04]  /*03f0*/  IMAD.WIDE.U32 R4, R18, R5, UR36 ;  /* 0x0000002412047e25 */ /* 0x000fc8000f8e0005 */
[----:B------:R-:W-:Y:S02]  /*0400*/  IMAD.WIDE.U32 R8, R18, R9, UR40 ;  /* 0x0000002812087e25 */ /* 0x000fe4000f8e0009 */
[----:B0-----:R-:W2:Y:S04]  /*0410*/  LDG.E.128 R4, desc[UR38][R4.64] ;  /* 0x0000002604047981 */ /* 0x001ea8000c1e1d00 */
[----:B------:R-:W3:Y:S01]  /*0420*/  LDG.E.128 R8, desc[UR38][R8.64] ;  /* 0x0000002608087981 */ /* 0x000ee2000c1e1d00 */
[----:B------:R-:W0:Y:S01]  /*0430*/  S2UR UR5, SR_CgaCtaId ;  /* 0x00000000000579c3 */ /* 0x000e220000008800 */
[----:B------:R-:W-:Y:S01]  /*0440*/  UMOV UR46, 0x400 ;  /* 0x00000400002e7882 */ /* 0x000fe20000000000 */
[----:B------:R-:W-:Y:S01]  /*0450*/  ISETP.NE.AND P0, PT, R12, RZ, PT ;  /* 0x000000ff0c00720c */ /* 0x000fe20003f05270 */
[----:B------:R-:W-:Y:S01]  /*0460*/  UIADD3 UR4, UPT, UPT, UR46, 0x1000, URZ ;  /* 0x000010002e047890 */ /* 0x000fe2000fffe0ff */
[----:B------:R-:W-:Y:S01]  /*0470*/  BSSY.RECONVERGENT B6, `(.L_x_1) ;  /* 0x00000a7000067945 */ /* 0x000fe20003800200 */
[----:B------:R-:W-:-:S04]  /*0480*/  UIADD3 UR42, UPT, UPT, UR42, 0x1, URZ ;  /* 0x000000012a2a7890 */ /* 0x000fc8000fffe0ff */
[----:B------:R-:W-:-:S04]  /*0490*/  UISETP.NE.AND UP0, UPT, UR42, UR45, UPT ;  /* 0x0000002d2a00728c */ /* 0x000fc8000bf05270 */
[----:B------:R-:W-:Y:S02]  /*04a0*/  UP2UR UR48, UPR, URZ, 0x1 ;  /* 0x00000001ff307883 */ /* 0x000fe40008000000 */
[----:B0-----:R-:W-:Y:S02]  /*04b0*/  ULEA UR46, UR5, UR46, 0x18 ;  /* 0x0000002e052e7291 */ /* 0x001fe4000f8ec0ff */
[----:B------:R-:W-:-:S04]  /*04c0*/  ULEA UR4, UR5, UR4, 0x18 ;  /* 0x0000000405047291 */ /* 0x000fc8000f8ec0ff */
[C---:B------:R-:W-:Y:S02]  /*04d0*/  LEA R0, R12.reuse, UR46, 0x4 ;  /* 0x0000002e0c007c11 */ /* 0x040fe4000f8e20ff */
[----:B------:R-:W-:-:S03]  /*04e0*/  LEA R3, R12, UR4, 0x4 ;  /* 0x000000040c037c11 */ /* 0x000fc6000f8e20ff */
[----:B--2---:R0:W-:Y:S04]  /*04f0*/  STS.128 [R0], R4 ;  /* 0x0000000400007388 */ /* 0x0041e80000000c00 */
[----:B---3--:R0:W-:Y:S01]  /*0500*/  STS.128 [R3], R8 ;  /* 0x0000000803007388 */ /* 0x0081e20000000c00 */
[----:B------:R-:W-:Y:S06]  /*0510*/  BAR.SYNC.DEFER_BLOCKING 0x0 ;  /* 0x0000000000007b1d */ /* 0x000fec0000010000 */
[----:B------:R-:W-:Y:S05]  /*0520*/  @P0 BRA `(.L_x_2) ;  /* 0x00000008006c0947 */ /* 0x000fea0003800000 */
[----:B------:R-:W-:Y:S01]  /*0530*/  HFMA2 R17, -RZ, RZ, 0, 2.384185791015625e-07 ;  /* 0x00000004ff117431 */ /* 0x000fe200000001ff */
[----:B0-----:R-:W0:Y:S01]  /*0540*/  LDS R0, [UR46+0x20] ;  /* 0x0000202eff007984 */ /* 0x001e220008000800 */
[----:B------:R-:W1:Y:S01]  /*0550*/  LDC R19, c[0x0][0x2f8] ;  /* 0x0000be00ff137b82 */ /* 0x000e620000000800 */
[----:B------:R-:W-:Y:S01]  /*0560*/  MOV R12, 0x0 ;  /* 0x00000000000c7802 */ /* 0x000fe20000000f00 */
[----:B------:R-:W2:Y:S01]  /*0570*/  LDCU.64 UR4, c[0x4][0x8] ;  /* 0x01000100ff0477ac */ /* 0x000ea20008000a00 */
[----:B------:R-:W-:-:S05]  /*0580*/  IMAD.WIDE R16, R2, R17, UR36 ;  /* 0x0000002402107e25 */ /* 0x000fca000f8e0211 */
[----:B------:R-:W3:Y:S01]  /*0590*/  LDG.E R3, desc[UR38][R16.64] ;  /* 0x0000002610037981 */ /* 0x000ee2000c1e1900 */
[----:B------:R-:W4:Y:S01]  /*05a0*/  LDC.64 R12, c[0x4][R12] ;  /* 0x010000000c0c7b82 */ /* 0x000f220000000a00 */
[----:B------:R-:W-:Y:S01]  /*05b0*/  IMAD.U32 R6, RZ, RZ, UR43 ;  /* 0x0000002bff067e24 */ /* 0x000fe2000f8e00ff */
[----:B------:R-:W-:Y:S01]  /*05c0*/  MOV R7, UR44 ;  /* 0x0000002c00077c02 */ /* 0x000fe20008000f00 */
[----:B--2---:R-:W-:Y:S01]  /*05d0*/  IMAD.U32 R4, RZ, RZ, UR4 ;  /* 0x00000004ff047e24 */ /* 0x004fe2000f8e00ff */
[----:B------:R-:W-:Y:S02]  /*05e0*/  MOV R5, UR5 ;  /* 0x0000000500057c02 */ /* 0x000fe40008000f00 */
[----:B-1----:R-:W-:-:S05]  /*05f0*/  IADD3 R19, PT, PT, -R19, UR43, RZ ;  /* 0x0000002b13137c10 */ /* 0x002fca000fffe1ff */
[----:B------:R1:W-:Y:S01]  /*0600*/  STL [R19], R2 ;  /* 0x0000000213007387 */ /* 0x0003e20000100800 */
[----:B0-----:R-:W0:Y:S03]  /*0610*/  F2F.F64.F32 R8, R0 ;  /* 0x0000000000087310 */ /* 0x001e260000201800 */
[----:B0-----:R1:W-:Y:S05]  /*0620*/  STL.64 [R19+0x8], R8 ;  /* 0x0000080813007387 */ /* 0x0013ea0000100a00 */
[----:B---3--:R-:W0:Y:S02]  /*0630*/  F2F.F64.F32 R10, R3 ;  /* 0x00000003000a7310 */ /* 0x008e240000201800 */
[----:B0---4-:R1:W-:Y:S02]  /*0640*/  STL.64 [R19+0x10], R10 ;  /* 0x0000100a13007387 */ /* 0x0113e40000100a00 */
[----:B------:R-:W-:-:S07]  /*0650*/  LEPC R20, `(.L_x_3) ;  /* 0x000000001014794e */ /* 0x000fce0000000000 */
[----:B-1----:R-:W-:Y:S05]  /*0660*/  CALL.ABS.NOINC R12 ;  /* 0x000000000c007343 */ /* 0x002fea0003c00000 */
.L_x_3:
[----:B------:R-:W2:Y:S01]  /*0670*/  LDG.E R7, desc[UR38][R16.64+0x4] ;  /* 0x0000042610077981 */ /* 0x000ea2000c1e1900 */
[----:B------:R-:W0:Y:S01]  /*0680*/  S2UR UR5, SR_CgaCtaId ;  /* 0x00000000000579c3 */ /* 0x000e220000008800 */
[----:B------:R-:W-:Y:S01]  /*0690*/  UMOV UR4, 0x400 ;  /* 0x0000040000047882 */ /* 0x000fe20000000000 */
[----:B------:R-:W-:Y:S01]  /*06a0*/  VIADD R0, R2, 0x1 ;  /* 0x0000000102007836 */ /* 0x000fe20000000000 */
[----:B------:R-:W-:Y:S02]  /*06b0*/  MOV R22, 0x0 ;  /* 0x0000000000167802 */ /* 0x000fe40000000f00 */
[----:B------:R-:W-:Y:S02]  /*06c0*/  MOV R6, UR43 ;  /* 0x0000002b00067c02 */ /* 0x000fe40008000f00 */
[----:B------:R-:W-:Y:S01]  /*06d0*/  STL [R19], R0 ;  /* 0x0000000013007387 */ /* 0x000fe20000100800 */
[----:B------:R1:W3:Y:S01]  /*06e0*/  LDC.64 R12, c[0x4][R22] ;  /* 0x01000000160c7b82 */ /* 0x0002e20000000a00 */
[----:B0-----:R-:W-:-:S09]  /*06f0*/  ULEA UR4, UR5, UR4, 0x18 ;  /* 0x0000000405047291 */ /* 0x001fd2000f8ec0ff */
[----:B------:R-:W0:Y:S02]  /*0700*/  LDS R3, [UR4+0x24] ;  /* 0x00002404ff037984 */ /* 0x000e240008000800 */
[----:B------:R-:W4:Y:S02]  /*0710*/  LDCU.64 UR4, c[0x4][0x8] ;  /* 0x01000100ff0477ac */ /* 0x000f240008000a00 */
[----:B----4-:R-:W-:Y:S01]  /*0720*/  MOV R4, UR4 ;  /* 0x0000000400047c02 */ /* 0x010fe20008000f00 */
[----:B------:R-:W-:Y:S01]  /*0730*/  IMAD.U32 R5, RZ, RZ, UR5 ;  /* 0x00000005ff057e24 */ /* 0x000fe2000f8e00ff */
[----:B0-----:R-:W0:Y:S02]  /*0740*/  F2F.F64.F32 R8, R3 ;  /* 0x0000000300087310 */ /* 0x001e240000201800 */
[----:B0-----:R1:W-:Y:S06]  /*0750*/  STL.64 [R19+0x8], R8 ;  /* 0x0000080813007387 */ /* 0x0013ec0000100a00 */
[----:B--2---:R0:W2:Y:S02]  /*0760*/  F2F.F64.F32 R10, R7 ;  /* 0x00000007000a7310 */ /* 0x0040a40000201800 */
[----:B0-----:R-:W-:Y:S01]  /*0770*/  IMAD.U32 R7, RZ, RZ, UR44 ;  /* 0x0000002cff077e24 */ /* 0x001fe2000f8e00ff */
[----:B--23--:R1:W-:Y:S06]  /*0780*/  STL.64 [R19+0x10], R10 ;  /* 0x0000100a13007387 */ /* 0x00c3ec0000100a00 */
[----:B------:R-:W-:-:S07]  /*0790*/  LEPC R20, `(.L_x_4) ;  /* 0x000000001014794e */ /* 0x000fce0000000000 */
[----:B-1----:R-:W-:Y:S05]  /*07a0*/  CALL.ABS.NOINC R12 ;  /* 0x000000000c007343 */ /* 0x002fea0003c00000 */
.L_x_4:
[----:B------:R-:W2:Y:S01]  /*07b0*/  LDG.E R10, desc[UR38][R16.64+0x8] ;  /* 0x00000826100a7981 */ /* 0x000ea2000c1e1900 */
[----:B------:R-:W0:Y:S01]  /*07c0*/  S2UR UR5, SR_CgaCtaId ;  /* 0x00000000000579c3 */ /* 0x000e220000008800 */
[----:B------:R-:W-:Y:S01]  /*07d0*/  UMOV UR4, 0x400 ;  /* 0x0000040000047882 */ /* 0x000fe20000000000 */
[----:B------:R-:W-:Y:S01]  /*07e0*/  IADD3 R0, PT, PT, R2, 0x2, RZ ;  /* 0x0000000202007810 */ /* 0x000fe20007ffe0ff */
[----:B------:R-:W-:Y:S01]  /*07f0*/  IMAD.U32 R6, RZ, RZ, UR43 ;  /* 0x0000002bff067e24 */ /* 0x000fe2000f8e00ff */
[----:B------:R-:W-:-:S03]  /*0800*/  MOV R7, UR44 ;  /* 0x0000002c00077c02 */ /* 0x000fc60008000f00 */
[----:B------:R-:W-:Y:S01]  /*0810*/  STL [R19], R0 ;  /* 0x0000000013007387 */ /* 0x000fe20000100800 */
[----:B------:R1:W3:Y:S01]  /*0820*/  LDC.64 R12, c[0x4][R22] ;  /* 0x01000000160c7b82 */ /* 0x0002e20000000a00 */
[----:B0-----:R-:W-:-:S09]  /*0830*/  ULEA UR4, UR5, UR4, 0x18 ;  /* 0x0000000405047291 */ /* 0x001fd2000f8ec0ff */
[----:B------:R-:W0:Y:S02]  /*0840*/  LDS R3, [UR4+0x28] ;  /* 0x00002804ff037984 */ /* 0x000e240008000800 */
[----:B------:R-:W4:Y:S02]  /*0850*/  LDCU.64 UR4, c[0x4][0x8] ;  /* 0x01000100ff0477ac */ /* 0x000f240008000a00 */
[----:B----4-:R-:W-:Y:S01]  /*0860*/  IMAD.U32 R4, RZ, RZ, UR4 ;  /* 0x00000004ff047e24 */ /* 0x010fe2000f8e00ff */
[----:B------:R-:W-:Y:S01]  /*0870*/  MOV R5, UR5 ;  /* 0x0000000500057c02 */ /* 0x000fe20008000f00 */
[----:B0-----:R-:W0:Y:S02]  /*0880*/  F2F.F64.F32 R8, R3 ;  /* 0x0000000300087310 */ /* 0x001e240000201800 */
[----:B0-----:R1:W-:Y:S06]  /*0890*/  STL.64 [R19+0x8], R8 ;  /* 0x0000080813007387 */ /* 0x0013ec0000100a00 */
[----:B--2---:R-:W0:Y:S02]  /*08a0*/  F2F.F64.F32 R10, R10 ;  /* 0x0000000a000a7310 */ /* 0x004e240000201800 */
[----:B0--3--:R1:W-:Y:S02]  /*08b0*/  STL.64 [R19+0x10], R10 ;  /* 0x0000100a13007387 */ /* 0x0093e40000100a00 */
[----:B------:R-:W-:-:S07]  /*08c0*/  LEPC R20, `(.L_x_5) ;  /* 0x000000001014794e */ /* 0x000fce0000000000 */
[----:B-1----:R-:W-:Y:S05]  /*08d0*/  CALL.ABS.NOINC R12 ;  /* 0x000000000c007343 */ /* 0x002fea0003c00000 */
.L_x_5:
[----:B------:R-:W2:Y:S01]  /*08e0*/  LDG.E R10, desc[UR38][R16.64+0xc] ;  /* 0x00000c26100a7981 */ /* 0x000ea2000c1e1900 */
[----:B------:R-:W0:Y:S01]  /*08f0*/  S2UR UR5, SR_CgaCtaId ;  /* 0x00000000000579c3 */ /* 0x000e220000008800 */
[----:B------:R-:W-:Y:S01]  /*0900*/  UMOV UR4, 0x400 ;  /* 0x0000040000047882 */ /* 0x000fe20000000000 */
[----:B------:R-:W-:Y:S01]  /*0910*/  VIADD R0, R2, 0x3 ;  /* 0x0000000302007836 */ /* 0x000fe20000000000 */
[----:B------:R-:W-:Y:S01]  /*0920*/  MOV R6, UR43 ;  /* 0x0000002b00067c02 */ /* 0x000fe20008000f00 */
[----:B------:R-:W-:-:S03]  /*0930*/  IMAD.U32 R7, RZ, RZ, UR44 ;  /* 0x0000002cff077e24 */ /* 0x000fc6000f8e00ff */
        /* <DEDUP_REMOVED lines=9> */
[----:B--2---:R-:W0:Y:S02]  /*09d0*/  F2F.F64.F32 R10, R10 ;  /* 0x0000000a000a7310 */ /* 0x004e240000201800 */
[----:B0--3--:R1:W-:Y:S02]  /*09e0*/  STL.64 [R19+0x10], R10 ;  /* 0x0000100a13007387 */ /* 0x0093e40000100a00 */
[----:B------:R-:W-:-:S07]  /*09f0*/  LEPC R20, `(.L_x_6) ;  /* 0x000000001014794e */ /* 0x000fce0000000000 */
[----:B-1----:R-:W-:Y:S05]  /*0a00*/  CALL.ABS.NOINC R12 ;  /* 0x000000000c007343 */ /* 0x002fea0003c00000 */
.L_x_6:
        /* <DEDUP_REMOVED lines=19> */
.L_x_7:
        /* <DEDUP_REMOVED lines=19> */
.L_x_8:
        /* <DEDUP_REMOVED lines=19> */
.L_x_9:
[----:B------:R-:W2:Y:S01]  /*0da0*/  LDG.E R16, desc[UR38][R16.64+0x1c] ;  /* 0x00001c2610107981 */ /* 0x000ea2000c1e1900 */
[----:B------:R-:W0:Y:S01]  /*0db0*/  S2UR UR5, SR_CgaCtaId ;  /* 0x00000000000579c3 */ /* 0x000e220000008800 */
[----:B------:R-:W-:Y:S01]  /*0dc0*/  UMOV UR4, 0x400 ;  /* 0x0000040000047882 */ /* 0x000fe20000000000 */
[----:B------:R-:W-:Y:S01]  /*0dd0*/  VIADD R0, R2, 0x7 ;  /* 0x0000000702007836 */ /* 0x000fe20000000000 */
[----:B------:R-:W-:Y:S01]  /*0de0*/  MOV R7, UR44 ;  /* 0x0000002c00077c02 */ /* 0x000fe20008000f00 */
[----:B------:R-:W-:-:S03]  /*0df0*/  IMAD.U32 R6, RZ, RZ, UR43 ;  /* 0x0000002bff067e24 */ /* 0x000fc6000f8e00ff */
[----:B------:R-:W-:Y:S01]  /*0e00*/  STL [R19], R0 ;  /* 0x0000000013007387 */ /* 0x000fe20000100800 */
[----:B------:R-:W1:Y:S01]  /*0e10*/  LDC.64 R22, c[0x4][R22] ;  /* 0x0100000016167b82 */ /* 0x000e620000000a00 */
[----:B0-----:R-:W-:-:S09]  /*0e20*/  ULEA UR4, UR5, UR4, 0x18 ;  /* 0x0000000405047291 */ /* 0x001fd2000f8ec0ff */
[----:B------:R-:W0:Y:S02]  /*0e30*/  LDS R3, [UR4+0x3c] ;  /* 0x00003c04ff037984 */ /* 0x000e240008000800 */
[----:B------:R-:W3:Y:S02]  /*0e40*/  LDCU.64 UR4, c[0x4][0x8] ;  /* 0x01000100ff0477ac */ /* 0x000ee40008000a00 */
[----:B---3--:R-:W-:Y:S02]  /*0e50*/  MOV R4, UR4 ;  /* 0x0000000400047c02 */ /* 0x008fe40008000f00 */
[----:B------:R-:W-:Y:S01]  /*0e60*/  MOV R5, UR5 ;  /* 0x0000000500057c02 */ /* 0x000fe20008000f00 */
[----:B0-----:R-:W0:Y:S02]  /*0e70*/  F2F.F64.F32 R8, R3 ;  /* 0x0000000300087310 */ /* 0x001e240000201800 */
[----:B0-----:R0:W-:Y:S06]  /*0e80*/  STL.64 [R19+0x8], R8 ;  /* 0x0000080813007387 */ /* 0x0011ec0000100a00 */
[----:B--2---:R-:W2:Y:S02]  /*0e90*/  F2F.F64.F32 R10, R16 ;  /* 0x00000010000a7310 */ /* 0x004ea40000201800 */
[----:B-12---:R0:W-:Y:S02]  /*0ea0*/  STL.64 [R19+0x10], R10 ;  /* 0x0000100a13007387 */ /* 0x0061e40000100a00 */
[----:B------:R-:W-:-:S07]  /*0eb0*/  LEPC R20, `(.L_x_10) ;  /* 0x000000001014794e */ /* 0x000fce0000000000 */
[----:B0-----:R-:W-:Y:S05]  /*0ec0*/  CALL.ABS.NOINC R22 ;  /* 0x0000000016007343 */ /* 0x001fea0003c00000 */
.L_x_10:
[----:B------:R-:W-:-:S07]  /*0ed0*/  IADD3 R2, PT, PT, R2, 0x8, RZ ;  /* 0x0000000802027810 */ /* 0x000fce0007ffe0ff */
.L_x_2:
[----:B------:R-:W-:Y:S05]  /*0ee0*/  BSYNC.RECONVERGENT B6 ;  /* 0x0000000000067941 */ /* 0x000fea0003800200 */
.L_x_1:
[----:B0-----:R-:W0:Y:S01]  /*0ef0*/  S2R R0, SR_TID.X ;  /* 0x0000000000007919 */ /* 0x001e220000002100 */
[----:B------:R-:W-:Y:S01]  /*0f00*/  BSSY.RECONVERGENT B6, `(.L_x_11) ;  /* 0x000000e000067945 */ /* 0x000fe20003800200 */
[----:B0-----:R-:W-:-:S13]  /*0f10*/  ISETP.NE.AND P0, PT, R0, 0x2, PT ;  /* 0x000000020000780c */ /* 0x001fda0003f05270 */
[----:B------:R-:W-:Y:S05]  /*0f20*/  @P0 BRA `(.L_x_12) ;  /* 0x00000000002c0947 */ /* 0x000fea0003800000 */
[----:B------:R-:W-:Y:S01]  /*0f30*/  IMAD.SHL.U32 R18, R0, 0x4, RZ ;  /* 0x0000000400127824 */ /* 0x000fe200078e00ff */
[----:B------:R-:W-:Y:S01]  /*0f40*/  MOV R0, 0x0 ;  /* 0x0000000000007802 */ /* 0x000fe20000000f00 */
[----:B------:R-:W0:Y:S01]  /*0f50*/  LDCU.64 UR4, c[0x4][0x10] ;  /* 0x01000200ff0477ac */ /* 0x000e220008000a00 */
[----:B------:R-:W-:Y:S01]  /*0f60*/  IMAD.U32 R6, RZ, RZ, UR43 ;  /* 0x0000002bff067e24 */ /* 0x000fe2000f8e00ff */
[----:B------:R-:W-:Y:S01]  /*0f70*/  MOV R7, UR44 ;  /* 0x0000002c00077c02 */ /* 0x000fe20008000f00 */
[----:B------:R1:W-:Y:S01]  /*0f80*/  STL [R1], R18 ;  /* 0x0000001201007387 */ /* 0x0003e20000100800 */
[----:B------:R1:W2:Y:S01]  /*0f90*/  LDC.64 R8, c[0x4][R0] ;  /* 0x0100000000087b82 */ /* 0x0002a20000000a00 */
[----:B0-----:R-:W-:Y:S02]  /*0fa0*/  MOV R4, UR4 ;  /* 0x0000000400047c02 */ /* 0x001fe40008000f00 */
[----:B-1----:R-:W-:-:S07]  /*0fb0*/  MOV R5, UR5 ;  /* 0x0000000500057c02 */ /* 0x002fce0008000f00 */
[----:B------:R-:W-:-:S07]  /*0fc0*/  LEPC R20, `(.L_x_12) ;  /* 0x000000001014794e */ /* 0x000fce0000000000 */
[----:B--2---:R-:W-:Y:S05]  /*0fd0*/  CALL.ABS.NOINC R8 ;  /* 0x0000000008007343 */ /* 0x004fea0003c00000 */
.L_x_12:
[----:B------:R-:W-:Y:S05]  /*0fe0*/  BSYNC.RECONVERGENT B6 ;  /* 0x0000000000067941 */ /* 0x000fea0003800200 */
.L_x_11:
[----:B------:R-:W0:Y:S01]  /*0ff0*/  S2R R12, SR_TID.X ;  /* 0x00000000000c7919 */ /* 0x000e220000002100 */
[----:B------:R-:W-:Y:S01]  /*1000*/  MOV R6, 0x400 ;  /* 0x0000040000067802 */ /* 0x000fe20000000f00 */
[----:B------:R-:W1:Y:S03]  /*1010*/  S2R R8, SR_CgaCtaId ;  /* 0x0000000000087919 */ /* 0x000e660000008800 */
[----:B------:R-:W-:Y:S02]  /*1020*/  IADD3 R7, PT, PT, R6, 0x1000, RZ ;  /* 0x0000100006077810 */ /* 0x000fe40007ffe0ff */
[C---:B0-----:R-:W-:Y:S01]  /*1030*/  LOP3.LUT R5, R12.reuse, 0xffff, RZ, 0xc0, !PT ;  /* 0x0000ffff0c057812 */ /* 0x041fe200078ec0ff */
[C---:B------:R-:W-:Y:S01]  /*1040*/  IMAD.SHL.U32 R4, R12.reuse, 0x10, RZ ;  /* 0x000000100c047824 */ /* 0x040fe200078e00ff */
[----:B------:R-:W-:Y:S02]  /*1050*/  SHF.L.U32 R3, R12, 0x4, RZ ;  /* 0x000000040c037819 */ /* 0x000fe400000006ff */
[----:B------:R-:W-:-:S02]  /*1060*/  SHF.R.U32.HI R0, RZ, 0x5, R5 ;  /* 0x00000005ff007819 */ /* 0x000fc40000011605 */
[----:B------:R-:W-:Y:S02]  /*1070*/  SHF.R.U32.HI R5, RZ, 0x3, R5 ;  /* 0x00000003ff057819 */ /* 0x000fe40000011605 */
[----:B------:R-:W-:Y:S02]  /*1080*/  LOP3.LUT R4, R4, 0x3c00, RZ, 0xc0, !PT ;  /* 0x00003c0004047812 */ /* 0x000fe400078ec0ff */
[----:B------:R-:W-:Y:S02]  /*1090*/  LOP3.LUT R5, R5, 0x3, RZ, 0xc0, !PT ;  /* 0x0000000305057812 */ /* 0x000fe400078ec0ff */
[----:B------:R-:W-:Y:S02]  /*10a0*/  LOP3.LUT R3, R3, 0x70, RZ, 0xe2, !PT ;  /* 0x0000007003037812 */ /* 0x000fe400078ee2ff */
[----:B------:R-:W-:Y:S01]  /*10b0*/  LOP3.LUT R0, R0, 0x1, RZ, 0xc0, !PT ;  /* 0x0000000100007812 */ /* 0x000fe200078ec0ff */
[----:B------:R-:W-:Y:S01]  /*10c0*/  IMAD R4, R5, 0x80, R4 ;  /* 0x0000008005047824 */ /* 0x000fe200078e0204 */
[----:B-1----:R-:W-:-:S02]  /*10d0*/  LEA R7, R8, R7, 0x18 ;  /* 0x0000000708077211 */ /* 0x002fc400078ec0ff */
[----:B------:R-:W-:Y:S01]  /*10e0*/  LEA R0, R0, R3, 0x8 ;  /* 0x0000000300007211 */ /* 0x000fe200078e40ff */
[----:B------:R-:W-:Y:S01]  /*10f0*/  HFMA2 R3, -RZ, RZ, 0, 3.0517578125e-05 ;  /* 0x00000200ff037431 */ /* 0x000fe200000001ff */
[----:B------:R-:W-:Y:S02]  /*1100*/  LEA R9, R8, R6, 0x18 ;  /* 0x0000000608097211 */ /* 0x000fe400078ec0ff */
[----:B------:R-:W-:Y:S02]  /*1110*/  IADD3 R0, PT, PT, R0, 0x80, R7 ;  /* 0x0000008000007810 */ /* 0x000fe40007ffe007 */
[----:B------:R-:W-:-:S07]  /*1120*/  IADD3 R14, PT, PT, R9, R4, RZ ;  /* 0x00000004090e7210 */ /* 0x000fce0007ffe0ff */
.L_x_13:
[----:B------:R-:W-:Y:S01]  /*1130*/  IMAD.IADD R13, R14, 0x1, R3 ;  /* 0x000000010e0d7824 */ /* 0x000fe200078e0203 */
[----:B------:R-:W-:Y:S01]  /*1140*/  LDS.128 R4, [R0+-0x80] ;  /* 0xffff800000047984 */ /* 0x000fe20000000c00 */
[----:B------:R-:W-:-:S03]  /*1150*/  IADD3 R3, PT, PT, R3, 0x4, RZ ;  /* 0x0000000403037810 */ /* 0x000fc60007ffe0ff */
[----:B------:R-:W0:Y:S01]  /*1160*/  LDS R15, [R13+-0x200] ;  /* 0xfffe00000d0f7984 */ /* 0x000e220000000800 */
[----:B------:R-:W-:-:S03]  /*1170*/  ISETP.NE.AND P0, PT, R3, 0x220, PT ;  /* 0x000002200300780c */ /* 0x000fc60003f05270 */
[----:B------:R1:W2:Y:S04]  /*1180*/  LDS.128 R8, [R0] ;  /* 0x0000000000087984 */ /* 0x0002a80000000c00 */
[----:B------:R-:W3:Y:S04]  /*1190*/  LDS R19, [R13+-0x1e0] ;  /* 0xfffe20000d137984 */ /* 0x000ee80000000800 */
[----:B------:R-:W4:Y:S01]  /*11a0*/  LDS R23, [R13+-0x1c0] ;  /* 0xfffe40000d177984 */ /* 0x000f220000000800 */
[----:B-1----:R-:W-:-:S03]  /*11b0*/  IADD3 R0, PT, PT, R0, 0x200, RZ ;  /* 0x0000020000007810 */ /* 0x002fc60007ffe0ff */
[----:B------:R-:W1:Y:S04]  /*11c0*/  LDS R89, [R13+-0x1a0] ;  /* 0xfffe60000d597984 */ /* 0x000e680000000800 */
[----:B------:R-:W5:Y:S04]  /*11d0*/  LDS R17, [R13] ;  /* 0x000000000d117984 */ /* 0x000f680000000800 */
[----:B------:R-:W5:Y:S01]  /*11e0*/  LDS R21, [R13+0x20] ;  /* 0x000020000d157984 */ /* 0x000f620000000800 */
[C---:B0-----:R-:W-:Y:S01]  /*11f0*/  FFMA R24, R15.reuse, R4, R24 ;  /* 0x000000040f187223 */ /* 0x041fe20000000018 */
[C---:B------:R-:W-:Y:S01]  /*1200*/  FFMA R25, R15.reuse, R5, R25 ;  /* 0x000000050f197223 */ /* 0x040fe20000000019 */
[C---:B------:R-:W-:Y:S01]  /*1210*/  FFMA R26, R15.reuse, R6, R26 ;  /* 0x000000060f1a7223 */ /* 0x040fe2000000001a */
[C---:B------:R-:W-:Y:S01]  /*1220*/  FFMA R27, R15.reuse, R7, R27 ;  /* 0x000000070f1b7223 */ /* 0x040fe2000000001b */
[C---:B--2---:R-:W-:Y:S01]  /*1230*/  FFMA R28, R15.reuse, R8, R28 ;  /* 0x000000080f1c7223 */ /* 0x044fe2000000001c */
[C---:B------:R-:W-:Y:S01]  /*1240*/  FFMA R29, R15.reuse, R9, R29 ;  /* 0x000000090f1d7223 */ /* 0x040fe2000000001d */
[C---:B------:R-:W-:Y:S01]  /*1250*/  FFMA R30, R15.reuse, R10, R30 ;  /* 0x0000000a0f1e7223 */ /* 0x040fe2000000001e */
[----:B------:R-:W-:Y:S01]  /*1260*/  FFMA R31, R15, R11, R31 ;  /* 0x0000000b0f1f7223 */ /* 0x000fe2000000001f */
[C---:B---3--:R-:W-:Y:S01]  /*1270*/  FFMA R32, R19.reuse, R4, R32 ;  /* 0x0000000413207223 */ /* 0x048fe20000000020 */
[C---:B------:R-:W-:Y:S01]  /*1280*/  FFMA R33, R19.reuse, R5, R33 ;  /* 0x0000000513217223 */ /* 0x040fe20000000021 */
[C---:B------:R-:W-:Y:S01]  /*1290*/  FFMA R34, R19.reuse, R6, R34 ;  /* 0x0000000613227223 */ /* 0x040fe20000000022 */
[C---:B------:R-:W-:Y:S01]  /*12a0*/  FFMA R35, R19.reuse, R7, R35 ;  /* 0x0000000713237223 */ /* 0x040fe20000000023 */
[C---:B------:R-:W-:Y:S01]  /*12b0*/  FFMA R36, R19.reuse, R8, R36 ;  /* 0x0000000813247223 */ /* 0x040fe20000000024 */
[C---:B------:R-:W-:Y:S01]  /*12c0*/  FFMA R37, R19.reuse, R9, R37 ;  /* 0x0000000913257223 */ /* 0x040fe20000000025 */
[C---:B------:R-:W-:Y:S01]  /*12d0*/  FFMA R38, R19.reuse, R10, R38 ;  /* 0x0000000a13267223 */ /* 0x040fe20000000026 */
[----:B------:R-:W-:Y:S01]  /*12e0*/  FFMA R39, R19, R11, R39 ;  /* 0x0000000b13277223 */ /* 0x000fe20000000027 */
[----:B------:R-:W0:Y:S01]  /*12f0*/  LDS R15, [R13+0x40] ;  /* 0x000040000d0f7984 */ /* 0x000e220000000800 */
[C---:B----4-:R-:W-:Y:S01]  /*1300*/  FFMA R40, R23.reuse, R4, R40 ;  /* 0x0000000417287223 */ /* 0x050fe20000000028 */
[C---:B------:R-:W-:Y:S01]  /*1310*/  FFMA R41, R23.reuse, R5, R41 ;  /* 0x0000000517297223 */ /* 0x040fe20000000029 */
[C---:B------:R-:W-:Y:S01]  /*1320*/  FFMA R42, R23.reuse, R6, R42 ;  /* 0x00000006172a7223 */ /* 0x040fe2000000002a */
[----:B------:R-:W2:Y:S01]  /*1330*/  LDS R19, [R13+0x60] ;  /* 0x000060000d137984 */ /* 0x000ea20000000800 */
[C---:B------:R-:W-:Y:S01]  /*1340*/  FFMA R43, R23.reuse, R7, R43 ;  /* 0x00000007172b7223 */ /* 0x040fe2000000002b */
[C---:B------:R-:W-:Y:S01]  /*1350*/  FFMA R44, R23.reuse, R8, R44 ;  /* 0x00000008172c7223 */ /* 0x040fe2000000002c */
[C---:B------:R-:W-:Y:S01]  /*1360*/  FFMA R45, R23.reuse, R9, R45 ;  /* 0x00000009172d7223 */ /* 0x040fe2000000002d */
[C---:B------:R-:W-:Y:S01]  /*1370*/  FFMA R46, R23.reuse, R10, R46 ;  /* 0x0000000a172e7223 */ /* 0x040fe2000000002e */
[----:B------:R-:W-:Y:S01]  /*1380*/  FFMA R47, R23, R11, R47 ;  /* 0x0000000b172f7223 */ /* 0x000fe2000000002f */
[C---:B-1----:R-:W-:Y:S01]  /*1390*/  FFMA R48, R89.reuse, R4, R48 ;  /* 0x0000000459307223 */ /* 0x042fe20000000030 */
[C---:B------:R-:W-:Y:S01]  /*13a0*/  FFMA R49, R89.reuse, R5, R49 ;  /* 0x0000000559317223 */ /* 0x040fe20000000031 */
[C---:B------:R-:W-:Y:S01]  /*13b0*/  FFMA R50, R89.reuse, R6, R50 ;  /* 0x0000000659327223 */ /* 0x040fe20000000032 */
[C---:B------:R-:W-:Y:S01]  /*13c0*/  FFMA R51, R89.reuse, R7, R51 ;  /* 0x0000000759337223 */ /* 0x040fe20000000033 */
[C---:B------:R-:W-:Y:S01]  /*13d0*/  FFMA R52, R89.reuse, R8, R52 ;  /* 0x0000000859347223 */ /* 0x040fe20000000034 */
[C---:B------:R-:W-:Y:S01]  /*13e0*/  FFMA R53, R89.reuse, R9, R53 ;  /* 0x0000000959357223 */ /* 0x040fe20000000035 */
[C---:B------:R-:W-:Y:S01]  /*13f0*/  FFMA R54, R89.reuse, R10, R54 ;  /* 0x0000000a59367223 */ /* 0x040fe20000000036 */
[----:B------:R-:W-:Y:S01]  /*1400*/  FFMA R55, R89, R11, R55 ;  /* 0x0000000b59377223 */ /* 0x000fe20000000037 */
[C---:B-----5:R-:W-:Y:S01]  /*1410*/  FFMA R56, R17.reuse, R4, R56 ;  /* 0x0000000411387223 */ /* 0x060fe20000000038 */
[C---:B------:R-:W-:Y:S01]  /*1420*/  FFMA R57, R17.reuse, R5, R57 ;  /* 0x0000000511397223 */ /* 0x040fe20000000039 */
[C---:B------:R-:W-:Y:S01]  /*1430*/  FFMA R58, R17.reuse, R6, R58 ;  /* 0x00000006113a7223 */ /* 0x040fe2000000003a */
[C---:B------:R-:W-:Y:S01]  /*1440*/  FFMA R59, R17.reuse, R7, R59 ;  /* 0x00000007113b7223 */ /* 0x040fe2000000003b */
[C---:B------:R-:W-:Y:S01]  /*1450*/  FFMA R60, R17.reuse, R8, R60 ;  /* 0x00000008113c7223 */ /* 0x040fe2000000003c */
[C---:B------:R-:W-:Y:S01]  /*1460*/  FFMA R61, R17.reuse, R9, R61 ;  /* 0x00000009113d7223 */ /* 0x040fe2000000003d */
[C---:B------:R-:W-:Y:S01]  /*1470*/  FFMA R62, R17.reuse, R10, R62 ;  /* 0x0000000a113e7223 */ /* 0x040fe2000000003e */
[----:B------:R-:W-:Y:S01]  /*1480*/  FFMA R63, R17, R11, R63 ;  /* 0x0000000b113f7223 */ /* 0x000fe2000000003f */
[C---:B------:R-:W-:Y:S01]  /*1490*/  FFMA R64, R21.reuse, R4, R64 ;  /* 0x0000000415407223 */ /* 0x040fe20000000040 */
[C---:B------:R-:W-:Y:S01]  /*14a0*/  FFMA R65, R21.reuse, R5, R65 ;  /* 0x0000000515417223 */ /* 0x040fe20000000041 */
[C---:B------:R-:W-:Y:S01]  /*14b0*/  FFMA R66, R21.reuse, R6, R66 ;  /* 0x0000000615427223 */ /* 0x040fe20000000042 */
[C---:B------:R-:W-:Y:S01]  /*14c0*/  FFMA R67, R21.reuse, R7, R67 ;  /* 0x0000000715437223 */ /* 0x040fe20000000043 */
[C---:B------:R-:W-:Y:S01]  /*14d0*/  FFMA R68, R21.reuse, R8, R68 ;  /* 0x0000000815447223 */ /* 0x040fe20000000044 */
[C---:B------:R-:W-:Y:S01]  /*14e0*/  FFMA R69, R21.reuse, R9, R69 ;  /* 0x0000000915457223 */ /* 0x040fe20000000045 */
[C---:B------:R-:W-:Y:S01]  /*14f0*/  FFMA R70, R21.reuse, R10, R70 ;  /* 0x0000000a15467223 */ /* 0x040fe20000000046 */
[----:B------:R-:W-:Y:S01]  /*1500*/  FFMA R71, R21, R11, R71 ;  /* 0x0000000b15477223 */ /* 0x000fe20000000047 */
[C---:B0-----:R-:W-:Y:S01]  /*1510*/  FFMA R72, R15.reuse, R4, R72 ;  /* 0x000000040f487223 */ /* 0x041fe20000000048 */
[C---:B------:R-:W-:Y:S01]  /*1520*/  FFMA R73, R15.reuse, R5, R73 ;  /* 0x000000050f497223 */ /* 0x040fe20000000049 */
[C---:B------:R-:W-:Y:S01]  /*1530*/  FFMA R74, R15.reuse, R6, R74 ;  /* 0x000000060f4a7223 */ /* 0x040fe2000000004a */
[C---:B------:R-:W-:Y:S01]  /*1540*/  FFMA R75, R15.reuse, R7, R75 ;  /* 0x000000070f4b7223 */ /* 0x040fe2000000004b */
[C---:B------:R-:W-:Y:S01]  /*1550*/  FFMA R76, R15.reuse, R8, R76 ;  /* 0x000000080f4c7223 */ /* 0x040fe2000000004c */
[C---:B------:R-:W-:Y:S01]  /*1560*/  FFMA R77, R15.reuse, R9, R77 ;  /* 0x000000090f4d7223 */ /* 0x040fe2000000004d */
[C---:B------:R-:W-:Y:S01]  /*1570*/  FFMA R78, R15.reuse, R10, R78 ;  /* 0x0000000a0f4e7223 */ /* 0x040fe2000000004e */
[----:B------:R-:W-:Y:S01]  /*1580*/  FFMA R79, R15, R11, R79 ;  /* 0x0000000b0f4f7223 */ /* 0x000fe2000000004f */
[C---:B--2---:R-:W-:Y:S01]  /*1590*/  FFMA R80, R19.reuse, R4, R80 ;  /* 0x0000000413507223 */ /* 0x044fe20000000050 */
[C---:B------:R-:W-:Y:S01]  /*15a0*/  FFMA R81, R19.reuse, R5, R81 ;  /* 0x0000000513517223 */ /* 0x040fe20000000051 */
[C---:B------:R-:W-:Y:S01]  /*15b0*/  FFMA R82, R19.reuse, R6, R82 ;  /* 0x0000000613527223 */ /* 0x040fe20000000052 */
[C---:B------:R-:W-:Y:S01]  /*15c0*/  FFMA R83, R19.reuse, R7, R83 ;  /* 0x0000000713537223 */ /* 0x040fe20000000053 */
[C---:B------:R-:W-:Y:S01]  /*15d0*/  FFMA R84, R19.reuse, R8, R84 ;  /* 0x0000000813547223 */ /* 0x040fe20000000054 */
[C---:B------:R-:W-:Y:S01]  /*15e0*/  FFMA R85, R19.reuse, R9, R85 ;  /* 0x0000000913557223 */ /* 0x040fe20000000055 */
[C---:B------:R-:W-:Y:S01]  /*15f0*/  FFMA R86, R19.reuse, R10, R86 ;  /* 0x0000000a13567223 */ /* 0x040fe20000000056 */
[----:B------:R-:W-:Y:S01]  /*1600*/  FFMA R87, R19, R11, R87 ;  /* 0x0000000b13577223 */ /* 0x000fe20000000057 */
[----:B------:R-:W-:Y:S06]  /*1610*/  @P0 BRA `(.L_x_13) ;  /* 0xfffffff800c40947 */ /* 0x000fec000383ffff */
[----:B------:R-:W-:Y:S05]  /*1620*/  WARPSYNC.ALL ;  /* 0x0000000000007948 */ /* 0x000fea0003800000 */
[----:B------:R-:W-:Y:S01]  /*1630*/  BAR.SYNC.DEFER_BLOCKING 0x0 ;  /* 0x0000000000007b1d */ /* 0x000fe20000010000 */
[----:B------:R-:W-:Y:S02]  /*1640*/  UISETP.NE.AND UP1, UPT, UR48, URZ, UPT ;  /* 0x000000ff3000728c */ /* 0x000fe4000bf25270 */
[----:B------:R-:W-:-:S03]  /*1650*/  UIADD3 UR36, UP0, UPT, UR36, 0x20, URZ ;  /* 0x0000002024247890 */ /* 0x000fc6000ff1e0ff */
[----:B------:R-:W0:Y:S01]  /*1660*/  LDCU UR10, c[0x0][0x398] ;  /* 0x00007300ff0a77ac */ /* 0x000e220008000800 */
[----:B------:R-:W-:Y:S02]  /*1670*/  UIADD3.X UR37, UPT, UPT, URZ, UR37, URZ, UP0, !UPT ;  /* 0x00000025ff257290 */ /* 0x000fe400087fe4ff */
[----:B0-----:R-:W-:-:S04]  /*1680*/  USHF.L.U32 UR4, UR10, 0x3, URZ ;  /* 0x000000030a047899 */ /* 0x001fc800080006ff */
[----:B------:R-:W-:Y:S01]  /*1690*/  UIMAD.WIDE.U32 UR40, UR4, 0x4, UR40 ;  /* 0x00000004042878a5 */ /* 0x000fe2000f8e0028 */
[----:B------:R-:W-:Y:S11]  /*16a0*/  BRA.U UP1, `(.L_x_14) ;  /* 0xffffffed01487547 */ /* 0x000ff6000b83ffff */
.L_x_0:
[----:B------:R-:W1:Y:S01]  /*16b0*/  S2R R3, SR_TID.X ;  /* 0x0000000000037919 */ /* 0x000e620000002100 */
[----:B------:R-:W-:Y:S01]  /*16c0*/  S2UR UR6, SR_CTAID.Y ;  /* 0x00000000000679c3 */ /* 0x000fe20000002600 */
[----:B------:R-:W2:Y:S01]  /*16d0*/  LDCU.64 UR4, c[0x0][0x390] ;  /* 0x00007200ff0477ac */ /* 0x000ea20008000a00 */
[----:B------:R-:W-:Y:S01]  /*16e0*/  MOV R7, UR10 ;  /* 0x0000000a00077c02 */ /* 0x000fe20008000f00 */
[----:B------:R-:W-:Y:S01]  /*16f0*/  IMAD.U32 R11, RZ, RZ, UR10 ;  /* 0x0000000aff0b7e24 */ /* 0x000fe2000f8e00ff */
[----:B------:R-:W-:Y:S02]  /*1700*/  MOV R9, UR10 ;  /* 0x0000000a00097c02 */ /* 0x000fe40008000f00 */
[----:B------:R-:W-:Y:S02]  /*1710*/  MOV R13, UR10 ;  /* 0x0000000a000d7c02 */ /* 0x000fe40008000f00 */
[----:B------:R-:W3:Y:S01]  /*1720*/  S2UR UR7, SR_CTAID.X ;  /* 0x00000000000779c3 */ /* 0x000ee20000002500 */
[----:B------:R-:W-:Y:S01]  /*1730*/  MOV R15, UR10 ;  /* 0x0000000a000f7c02 */ /* 0x000fe20008000f00 */
[C---:B-1----:R-:W-:Y:S01]  /*1740*/  IMAD.SHL.U32 R0, R3.reuse, 0x2, RZ ;  /* 0x0000000203007824 */ /* 0x042fe200078e00ff */
[----:B---3--:R-:W-:Y:S01]  /*1750*/  UIMAD UR6, UR7, UR10, UR6 ;  /* 0x0000000a070672a4 */ /* 0x008fe2000f8e0206 */
[----:B------:R-:W-:Y:S01]  /*1760*/  SHF.L.U32 R5, R3, 0x2, RZ ;  /* 0x0000000203057819 */ /* 0x000fe200000006ff */
[----:B------:R-:W-:-:S02]  /*1770*/  USHF.L.U32 UR7, UR10, 0x4, URZ ;  /* 0x000000040a077899 */ /* 0x000fc400080006ff */
[----:B------:R-:W-:Y:S01]  /*1780*/  LOP3.LUT R2, R0, 0x40, RZ, 0xc0, !PT ;  /* 0x0000004000027812 */ /* 0x000fe200078ec0ff */
[----:B------:R-:W-:Y:S01]  /*1790*/  USHF.L.U32 UR6, UR6, 0x7, URZ ;  /* 0x0000000706067899 */ /* 0x000fe200080006ff */
[----:B------:R-:W-:Y:S02]  /*17a0*/  SHF.R.U32.HI R0, RZ, 0x1, R3 ;  /* 0x00000001ff007819 */ /* 0x000fe40000011603 */
[----:B------:R-:W-:Y:S01]  /*17b0*/  LOP3.LUT R3, R2, 0x1c, R5, 0xf8, !PT ;  /* 0x0000001c02037812 */ /* 0x000fe200078ef805 */
[----:B--2---:R-:W-:Y:S01]  /*17c0*/  UIMAD.WIDE UR4, UR6, 0x4, UR4 ;  /* 0x00000004060478a5 */ /* 0x004fe2000f8e0204 */
[----:B------:R-:W-:Y:S01]  /*17d0*/  LOP3.LUT R0, R0, 0x1ec, RZ, 0xc0, !PT ;  /* 0x000001ec00007812 */ /* 0x000fe200078ec0ff */
[----:B------:R-:W-:Y:S01]  /*17e0*/  IMAD.U32 R5, RZ, RZ, UR7 ;  /* 0x00000007ff057e24 */ /* 0x000fe2000f8e00ff */
[----:B------:R-:W-:-:S03]  /*17f0*/  MOV R2, 0x4 ;  /* 0x0000000400027802 */ /* 0x000fc60000000f00 */
[----:B------:R-:W-:-:S04]  /*1800*/  IMAD R3, R0, UR10, R3 ;  /* 0x0000000a00037c24 */ /* 0x000fc8000f8e0203 */
[----:B------:R-:W-:-:S05]  /*1810*/  IMAD.WIDE R2, R3, R2, UR4 ;  /* 0x0000000403027e25 */ /* 0x000fca000f8e0202 */
[----:B0-----:R-:W-:Y:S01]  /*1820*/  STG.E.128 desc[UR38][R2.64], R24 ;  /* 0x0000001802007986 */ /* 0x001fe2000c101d26 */
[----:B------:R-:W-:-:S03]  /*1830*/  IMAD.WIDE R4, R5, 0x4, R2 ;  /* 0x0000000405047825 */ /* 0x000fc600078e0202 */
[----:B------:R0:W-:Y:S01]  /*1840*/  STG.E.128 desc[UR38][R2.64+0x80], R28 ;  /* 0x0000801c02007986 */ /* 0x0001e2000c101d26 */
[----:B------:R-:W-:-:S03]  /*1850*/  IMAD.WIDE R6, R7, 0x4, R2 ;  /* 0x0000000407067825 */ /* 0x000fc600078e0202 */
[----:B------:R-:W-:Y:S01]  /*1860*/  STG.E.128 desc[UR38][R4.64], R56 ;  /* 0x0000003804007986 */ /* 0x000fe2000c101d26 */
[----:B------:R-:W-:-:S03]  /*1870*/  IMAD.WIDE R8, R9, 0x4, R4 ;  /* 0x0000000409087825 */ /* 0x000fc600078e0204 */
[----:B------:R1:W-:Y:S01]  /*1880*/  STG.E.128 desc[UR38][R4.64+0x80], R60 ;  /* 0x0000803c04007986 */ /* 0x0003e2000c101d26 */
[----:B------:R-:W-:-:S03]  /*1890*/  IMAD.WIDE R10, R11, 0x4, R6 ;  /* 0x000000040b0a7825 */ /* 0x000fc600078e0206 */
[----:B------:R-:W-:Y:S04]  /*18a0*/  STG.E.128 desc[UR38][R6.64], R32 ;  /* 0x0000002006007986 */ /* 0x000fe8000c101d26 */
[----:B------:R-:W-:Y:S01]  /*18b0*/  STG.E.128 desc[UR38][R6.64+0x80], R36 ;  /* 0x0000802406007986 */ /* 0x000fe2000c101d26 */
[----:B0-----:R-:W-:-:S03]  /*18c0*/  IMAD.WIDE R2, R13, 0x4, R8 ;  /* 0x000000040d027825 */ /* 0x001fc600078e0208 */
[----:B------:R-:W-:Y:S01]  /*18d0*/  STG.E.128 desc[UR38][R8.64], R64 ;  /* 0x0000004008007986 */ /* 0x000fe2000c101d26 */
[----:B------:R-:W-:-:S03]  /*18e0*/  IMAD.WIDE R12, R13, 0x4, R2 ;  /* 0x000000040d0c7825 */ /* 0x000fc600078e0202 */
[----:B------:R-:W-:Y:S01]  /*18f0*/  STG.E.128 desc[UR38][R8.64+0x80], R68 ;  /* 0x0000804408007986 */ /* 0x000fe2000c101d26 */
[----:B-1----:R-:W-:-:S03]  /*1900*/  IMAD.WIDE R4, R15, 0x4, R10 ;  /* 0x000000040f047825 */ /* 0x002fc600078e020a */
[----:B------:R-:W-:Y:S04]  /*1910*/  STG.E.128 desc[UR38][R10.64], R40 ;  /* 0x000000280a007986 */ /* 0x000fe8000c101d26 */
[----:B------:R-:W-:Y:S04]  /*1920*/  STG.E.128 desc[UR38][R10.64+0x80], R44 ;  /* 0x0000802c0a007986 */ /* 0x000fe8000c101d26 */
[----:B------:R-:W-:Y:S04]  /*1930*/  STG.E.128 desc[UR38][R2.64], R72 ;  /* 0x0000004802007986 */ /* 0x000fe8000c101d26 */
[----:B------:R-:W-:Y:S04]  /*1940*/  STG.E.128 desc[UR38][R2.64+0x80], R76 ;  /* 0x0000804c02007986 */ /* 0x000fe8000c101d26 */
[----:B------:R-:W-:Y:S04]  /*1950*/  STG.E.128 desc[UR38][R4.64], R48 ;  /* 0x0000003004007986 */ /* 0x000fe8000c101d26 */
[----:B------:R-:W-:Y:S04]  /*1960*/  STG.E.128 desc[UR38][R4.64+0x80], R52 ;  /* 0x0000803404007986 */ /* 0x000fe8000c101d26 */
[----:B------:R-:W-:Y:S04]  /*1970*/  STG.E.128 desc[UR38][R12.64], R80 ;  /* 0x000000500c007986 */ /* 0x000fe8000c101d26 */
[----:B------:R-:W-:Y:S01]  /*1980*/  STG.E.128 desc[UR38][R12.64+0x80], R84 ;  /* 0x000080540c007986 */ /* 0x000fe2000c101d26 */
[----:B------:R-:W-:Y:S05]  /*1990*/  EXIT ;  /* 0x000000000000794d */ /* 0x000fea0003800000 */
.L_x_15:
[----:B------:R-:W-:-:S00]  /*19a0*/  BRA `(.L_x_15) ;  /* 0xfffffffc00fc7947 */ /* 0x000fc0000383ffff */
[----:B------:R-:W-:-:S00]  /*19b0*/  NOP ;  /* 0x0000000000007918 */ /* 0x000fc00000000000 */
        /* <DEDUP_REMOVED lines=12> */
.L_x_16:


//--------------------- .nv.global.init           --------------------------
	.section	.nv.global.init,"aw",@progbits
.nv.global.init:
	.type		$str$1,@object
	.size		$str$1,($str - $str$1)
$str$1:
        /*0000*/ 	.byte	0x25, 0x64, 0x0a, 0x00
	.type		$str,@object
	.size		$str,(.L_0 - $str)
$str:
        /*0004*/ 	.byte	0x25, 0x64, 0x20, 0x25, 0x66, 0x20, 0x25, 0x66, 0x0a, 0x00
.L_0:


//--------------------- .nv.shared._Z8mm_new_3PfS_S_i --------------------------
	.section	.nv.shared._Z8mm_new_3PfS_S_i,"aw",@nobits
	.sectionflags	@""
	.align	4
.nv.shared._Z8mm_new_3PfS_S_i:
	.zero		9216


//--------------------- .nv.shared.reserved.0     --------------------------
	.section	.nv.shared.reserved.0,"aw",@nobits
	.weak		__nv_reservedSMEM_offset_0_alias
	.size		__nv_reservedSMEM_offset_0_alias, 0, 64
	.other		__nv_reservedSMEM_offset_0_alias,@"STO_CUDA_RESERVED_SHARED STV_DEFAULT"
__nv_reservedSMEM_offset_0_alias:
	.zero		0
	.zero		64


//--------------------- .nv.constant0._Z8mm_new_3PfS_S_i --------------------------
	.section	.nv.constant0._Z8mm_new_3PfS_S_i,"a",@progbits
	.sectionflags	@""
	.align	4
.nv.constant0._Z8mm_new_3PfS_S_i:
	.zero		924


//--------------------- SYMBOLS --------------------------

	.type		.nv.reservedSmem.offset0,@object
	.size		.nv.reservedSmem.offset0,0x4
	.type		.nv.reservedSmem.cap,@object
	.size		.nv.reservedSmem.cap,0x4
	.type		vprintf,@function
